//
// Generated by NVIDIA NVVM Compiler
//
// Compiler Build ID: CL-36424714
// Cuda compilation tools, release 13.0, V13.0.88
// Based on NVVM 20.0.0
//

.version 9.0
.target sm_100
.address_size 64

	// .globl	_Z6v1_PDEPdS_S_diiddddddd

.visible .entry _Z6v1_PDEPdS_S_diiddddddd(
	.param .u64 .ptr .align 1 _Z6v1_PDEPdS_S_diiddddddd_param_0,
	.param .u64 .ptr .align 1 _Z6v1_PDEPdS_S_diiddddddd_param_1,
	.param .u64 .ptr .align 1 _Z6v1_PDEPdS_S_diiddddddd_param_2,
	.param .f64 _Z6v1_PDEPdS_S_diiddddddd_param_3,
	.param .u32 _Z6v1_PDEPdS_S_diiddddddd_param_4,
	.param .u32 _Z6v1_PDEPdS_S_diiddddddd_param_5,
	.param .f64 _Z6v1_PDEPdS_S_diiddddddd_param_6,
	.param .f64 _Z6v1_PDEPdS_S_diiddddddd_param_7,
	.param .f64 _Z6v1_PDEPdS_S_diiddddddd_param_8,
	.param .f64 _Z6v1_PDEPdS_S_diiddddddd_param_9,
	.param .f64 _Z6v1_PDEPdS_S_diiddddddd_param_10,
	.param .f64 _Z6v1_PDEPdS_S_diiddddddd_param_11,
	.param .f64 _Z6v1_PDEPdS_S_diiddddddd_param_12
)
{
	.reg .pred 	%p<4>;
	.reg .b32 	%r<15>;
	.reg .b64 	%rd<15>;
	.reg .b64 	%fd<12>;

	ld.param.u64 	%rd1, [_Z6v1_PDEPdS_S_diiddddddd_param_0];
	ld.param.u64 	%rd2, [_Z6v1_PDEPdS_S_diiddddddd_param_1];
	ld.param.f64 	%fd1, [_Z6v1_PDEPdS_S_diiddddddd_param_3];
	ld.param.u32 	%r3, [_Z6v1_PDEPdS_S_diiddddddd_param_4];
	ld.param.u32 	%r2, [_Z6v1_PDEPdS_S_diiddddddd_param_5];
	mov.u32 	%r4, %ctaid.x;
	mov.u32 	%r5, %ntid.x;
	mov.u32 	%r6, %tid.x;
	mad.lo.s32 	%r7, %r4, %r5, %r6;
	add.s32 	%r8, %r7, 1;
	mov.u32 	%r9, %ctaid.y;
	mov.u32 	%r10, %ntid.y;
	mov.u32 	%r11, %tid.y;
	mad.lo.s32 	%r12, %r9, %r10, %r11;
	add.s32 	%r13, %r2, 2;
	mad.lo.s32 	%r14, %r13, %r12, %r13;
	add.s32 	%r1, %r14, %r8;
	setp.ge.s32 	%p1, %r12, %r2;
	setp.gt.s32 	%p2, %r8, %r3;
	or.pred  	%p3, %p2, %p1;
	@%p3 bra 	$L__BB0_2;
	cvta.to.global.u64 	%rd3, %rd2;
	cvta.to.global.u64 	%rd4, %rd1;
	cvt.s64.s32 	%rd5, %r1;
	mul.wide.s32 	%rd6, %r1, 8;
	add.s64 	%rd7, %rd3, %rd6;
	ld.global.f64 	%fd2, [%rd7];
	ld.global.f64 	%fd3, [%rd7+8];
	ld.global.f64 	%fd4, [%rd7+-8];
	add.f64 	%fd5, %fd3, %fd4;
	fma.rn.f64 	%fd6, %fd2, 0dC010000000000000, %fd5;
	cvt.s64.s32 	%rd8, %r2;
	mul.wide.s32 	%rd9, %r2, 8;
	add.s64 	%rd10, %rd7, %rd9;
	ld.global.f64 	%fd7, [%rd10+16];
	add.f64 	%fd8, %fd7, %fd6;
	sub.s64 	%rd11, %rd5, %rd8;
	shl.b64 	%rd12, %rd11, 3;
	add.s64 	%rd13, %rd3, %rd12;
	ld.global.f64 	%fd9, [%rd13+-16];
	add.f64 	%fd10, %fd9, %fd8;
	fma.rn.f64 	%fd11, %fd1, %fd10, %fd2;
	add.s64 	%rd14, %rd4, %rd6;
	st.global.f64 	[%rd14], %fd11;
$L__BB0_2:
	ret;

}
	// .globl	_Z6v1_ODEPdS_S_diiddddddd
.visible .entry _Z6v1_ODEPdS_S_diiddddddd(
	.param .u64 .ptr .align 1 _Z6v1_ODEPdS_S_diiddddddd_param_0,
	.param .u64 .ptr .align 1 _Z6v1_ODEPdS_S_diiddddddd_param_1,
	.param .u64 .ptr .align 1 _Z6v1_ODEPdS_S_diiddddddd_param_2,
	.param .f64 _Z6v1_ODEPdS_S_diiddddddd_param_3,
	.param .u32 _Z6v1_ODEPdS_S_diiddddddd_param_4,
	.param .u32 _Z6v1_ODEPdS_S_diiddddddd_param_5,
	.param .f64 _Z6v1_ODEPdS_S_diiddddddd_param_6,
	.param .f64 _Z6v1_ODEPdS_S_diiddddddd_param_7,
	.param .f64 _Z6v1_ODEPdS_S_diiddddddd_param_8,
	.param .f64 _Z6v1_ODEPdS_S_diiddddddd_param_9,
	.param .f64 _Z6v1_ODEPdS_S_diiddddddd_param_10,
	.param .f64 _Z6v1_ODEPdS_S_diiddddddd_param_11,
	.param .f64 _Z6v1_ODEPdS_S_diiddddddd_param_12
)
{
	.reg .pred 	%p<4>;
	.reg .b32 	%r<15>;
	.reg .b64 	%rd<8>;
	.reg .b64 	%fd<31>;

	ld.param.u64 	%rd1, [_Z6v1_ODEPdS_S_diiddddddd_param_0];
	ld.param.u64 	%rd2, [_Z6v1_ODEPdS_S_diiddddddd_param_2];
	ld.param.u32 	%r2, [_Z6v1_ODEPdS_S_diiddddddd_param_4];
	ld.param.u32 	%r3, [_Z6v1_ODEPdS_S_diiddddddd_param_5];
	ld.param.f64 	%fd1, [_Z6v1_ODEPdS_S_diiddddddd_param_6];
	ld.param.f64 	%fd2, [_Z6v1_ODEPdS_S_diiddddddd_param_7];
	ld.param.f64 	%fd3, [_Z6v1_ODEPdS_S_diiddddddd_param_8];
	ld.param.f64 	%fd4, [_Z6v1_ODEPdS_S_diiddddddd_param_9];
	ld.param.f64 	%fd5, [_Z6v1_ODEPdS_S_diiddddddd_param_10];
	ld.param.f64 	%fd6, [_Z6v1_ODEPdS_S_diiddddddd_param_11];
	ld.param.f64 	%fd7, [_Z6v1_ODEPdS_S_diiddddddd_param_12];
	mov.u32 	%r4, %ctaid.x;
	mov.u32 	%r5, %ntid.x;
	mov.u32 	%r6, %tid.x;
	mad.lo.s32 	%r7, %r4, %r5, %r6;
	add.s32 	%r8, %r7, 1;
	mov.u32 	%r9, %ctaid.y;
	mov.u32 	%r10, %ntid.y;
	mov.u32 	%r11, %tid.y;
	mad.lo.s32 	%r12, %r9, %r10, %r11;
	add.s32 	%r13, %r3, 2;
	mad.lo.s32 	%r14, %r13, %r12, %r13;
	add.s32 	%r1, %r14, %r8;
	setp.ge.s32 	%p1, %r12, %r3;
	setp.gt.s32 	%p2, %r8, %r2;
	or.pred  	%p3, %p2, %p1;
	@%p3 bra 	$L__BB1_2;
	cvta.to.global.u64 	%rd3, %rd1;
	cvta.to.global.u64 	%rd4, %rd2;
	mul.wide.s32 	%rd5, %r1, 8;
	add.s64 	%rd6, %rd3, %rd5;
	ld.global.f64 	%fd8, [%rd6];
	mul.f64 	%fd9, %fd1, %fd8;
	sub.f64 	%fd10, %fd8, %fd3;
	mul.f64 	%fd11, %fd9, %fd10;
	add.f64 	%fd12, %fd8, 0dBFF0000000000000;
	mul.f64 	%fd13, %fd12, %fd11;
	add.s64 	%rd7, %rd4, %rd5;
	ld.global.f64 	%fd14, [%rd7];
	fma.rn.f64 	%fd15, %fd8, %fd14, %fd13;
	mul.f64 	%fd16, %fd2, %fd15;
	sub.f64 	%fd17, %fd8, %fd16;
	st.global.f64 	[%rd6], %fd17;
	ld.global.f64 	%fd18, [%rd7];
	mul.f64 	%fd19, %fd5, %fd18;
	add.f64 	%fd20, %fd6, %fd17;
	div.rn.f64 	%fd21, %fd19, %fd20;
	add.f64 	%fd22, %fd4, %fd21;
	mul.f64 	%fd23, %fd2, %fd22;
	neg.f64 	%fd24, %fd18;
	mul.f64 	%fd25, %fd1, %fd17;
	sub.f64 	%fd26, %fd17, %fd7;
	add.f64 	%fd27, %fd26, 0dBFF0000000000000;
	mul.f64 	%fd28, %fd25, %fd27;
	sub.f64 	%fd29, %fd24, %fd28;
	fma.rn.f64 	%fd30, %fd29, %fd23, %fd18;
	st.global.f64 	[%rd7], %fd30;
$L__BB1_2:
	ret;

}
	// .globl	_Z9v2_kernelPdS_S_diiddddddd
.visible .entry _Z9v2_kernelPdS_S_diiddddddd(
	.param .u64 .ptr .align 1 _Z9v2_kernelPdS_S_diiddddddd_param_0,
	.param .u64 .ptr .align 1 _Z9v2_kernelPdS_S_diiddddddd_param_1,
	.param .u64 .ptr .align 1 _Z9v2_kernelPdS_S_diiddddddd_param_2,
	.param .f64 _Z9v2_kernelPdS_S_diiddddddd_param_3,
	.param .u32 _Z9v2_kernelPdS_S_diiddddddd_param_4,
	.param .u32 _Z9v2_kernelPdS_S_diiddddddd_param_5,
	.param .f64 _Z9v2_kernelPdS_S_diiddddddd_param_6,
	.param .f64 _Z9v2_kernelPdS_S_diiddddddd_param_7,
	.param .f64 _Z9v2_kernelPdS_S_diiddddddd_param_8,
	.param .f64 _Z9v2_kernelPdS_S_diiddddddd_param_9,
	.param .f64 _Z9v2_kernelPdS_S_diiddddddd_param_10,
	.param .f64 _Z9v2_kernelPdS_S_diiddddddd_param_11,
	.param .f64 _Z9v2_kernelPdS_S_diiddddddd_param_12
)
{
	.reg .pred 	%p<4>;
	.reg .b32 	%r<15>;
	.reg .b64 	%rd<20>;
	.reg .b64 	%fd<42>;

	ld.param.u64 	%rd2, [_Z9v2_kernelPdS_S_diiddddddd_param_1];
	ld.param.f64 	%fd1, [_Z9v2_kernelPdS_S_diiddddddd_param_3];
	ld.param.u32 	%r3, [_Z9v2_kernelPdS_S_diiddddddd_param_4];
	ld.param.u32 	%r2, [_Z9v2_kernelPdS_S_diiddddddd_param_5];
	ld.param.f64 	%fd2, [_Z9v2_kernelPdS_S_diiddddddd_param_6];
	ld.param.f64 	%fd3, [_Z9v2_kernelPdS_S_diiddddddd_param_7];
	ld.param.f64 	%fd4, [_Z9v2_kernelPdS_S_diiddddddd_param_8];
	ld.param.f64 	%fd5, [_Z9v2_kernelPdS_S_diiddddddd_param_9];
	ld.param.f64 	%fd6, [_Z9v2_kernelPdS_S_diiddddddd_param_10];
	ld.param.f64 	%fd7, [_Z9v2_kernelPdS_S_diiddddddd_param_11];
	ld.param.f64 	%fd8, [_Z9v2_kernelPdS_S_diiddddddd_param_12];
	mov.u32 	%r4, %ctaid.x;
	mov.u32 	%r5, %ntid.x;
	mov.u32 	%r6, %tid.x;
	mad.lo.s32 	%r7, %r4, %r5, %r6;
	add.s32 	%r8, %r7, 1;
	mov.u32 	%r9, %ctaid.y;
	mov.u32 	%r10, %ntid.y;
	mov.u32 	%r11, %tid.y;
	mad.lo.s32 	%r12, %r9, %r10, %r11;
	add.s32 	%r13, %r2, 2;
	mad.lo.s32 	%r14, %r13, %r12, %r13;
	add.s32 	%r1, %r14, %r8;
	setp.ge.s32 	%p1, %r12, %r2;
	setp.gt.s32 	%p2, %r8, %r3;
	or.pred  	%p3, %p2, %p1;
	@%p3 bra 	$L__BB2_2;
	ld.param.u64 	%rd19, [_Z9v2_kernelPdS_S_diiddddddd_param_2];
	ld.param.u64 	%rd18, [_Z9v2_kernelPdS_S_diiddddddd_param_0];
	cvta.to.global.u64 	%rd4, %rd2;
	cvta.to.global.u64 	%rd5, %rd18;
	cvta.to.global.u64 	%rd6, %rd19;
	cvt.s64.s32 	%rd7, %r1;
	mul.wide.s32 	%rd8, %r1, 8;
	add.s64 	%rd9, %rd4, %rd8;
	ld.global.f64 	%fd9, [%rd9];
	ld.global.f64 	%fd10, [%rd9+8];
	ld.global.f64 	%fd11, [%rd9+-8];
	add.f64 	%fd12, %fd10, %fd11;
	fma.rn.f64 	%fd13, %fd9, 0dC010000000000000, %fd12;
	cvt.s64.s32 	%rd10, %r2;
	mul.wide.s32 	%rd11, %r2, 8;
	add.s64 	%rd12, %rd9, %rd11;
	ld.global.f64 	%fd14, [%rd12+16];
	add.f64 	%fd15, %fd14, %fd13;
	sub.s64 	%rd13, %rd7, %rd10;
	shl.b64 	%rd14, %rd13, 3;
	add.s64 	%rd15, %rd4, %rd14;
	ld.global.f64 	%fd16, [%rd15+-16];
	add.f64 	%fd17, %fd16, %fd15;
	fma.rn.f64 	%fd18, %fd1, %fd17, %fd9;
	add.s64 	%rd16, %rd5, %rd8;
	st.global.f64 	[%rd16], %fd18;
	bar.sync 	0;
	ld.global.f64 	%fd19, [%rd16];
	mul.f64 	%fd20, %fd2, %fd19;
	sub.f64 	%fd21, %fd19, %fd4;
	mul.f64 	%fd22, %fd20, %fd21;
	add.f64 	%fd23, %fd19, 0dBFF0000000000000;
	mul.f64 	%fd24, %fd23, %fd22;
	add.s64 	%rd17, %rd6, %rd8;
	ld.global.f64 	%fd25, [%rd17];
	fma.rn.f64 	%fd26, %fd19, %fd25, %fd24;
	mul.f64 	%fd27, %fd3, %fd26;
	sub.f64 	%fd28, %fd19, %fd27;
	st.global.f64 	[%rd16], %fd28;
	ld.global.f64 	%fd29, [%rd17];
	mul.f64 	%fd30, %fd6, %fd29;
	add.f64 	%fd31, %fd7, %fd28;
	div.rn.f64 	%fd32, %fd30, %fd31;
	add.f64 	%fd33, %fd5, %fd32;
	mul.f64 	%fd34, %fd3, %fd33;
	neg.f64 	%fd35, %fd29;
	mul.f64 	%fd36, %fd2, %fd28;
	sub.f64 	%fd37, %fd28, %fd8;
	add.f64 	%fd38, %fd37, 0dBFF0000000000000;
	mul.f64 	%fd39, %fd36, %fd38;
	sub.f64 	%fd40, %fd35, %fd39;
	fma.rn.f64 	%fd41, %fd40, %fd34, %fd29;
	st.global.f64 	[%rd17], %fd41;
$L__BB2_2:
	ret;

}
	// .globl	_Z9v3_kernelPdS_S_diiddddddd
.visible .entry _Z9v3_kernelPdS_S_diiddddddd(
	.param .u64 .ptr .align 1 _Z9v3_kernelPdS_S_diiddddddd_param_0,
	.param .u64 .ptr .align 1 _Z9v3_kernelPdS_S_diiddddddd_param_1,
	.param .u64 .ptr .align 1 _Z9v3_kernelPdS_S_diiddddddd_param_2,
	.param .f64 _Z9v3_kernelPdS_S_diiddddddd_param_3,
	.param .u32 _Z9v3_kernelPdS_S_diiddddddd_param_4,
	.param .u32 _Z9v3_kernelPdS_S_diiddddddd_param_5,
	.param .f64 _Z9v3_kernelPdS_S_diiddddddd_param_6,
	.param .f64 _Z9v3_kernelPdS_S_diiddddddd_param_7,
	.param .f64 _Z9v3_kernelPdS_S_diiddddddd_param_8,
	.param .f64 _Z9v3_kernelPdS_S_diiddddddd_param_9,
	.param .f64 _Z9v3_kernelPdS_S_diiddddddd_param_10,
	.param .f64 _Z9v3_kernelPdS_S_diiddddddd_param_11,
	.param .f64 _Z9v3_kernelPdS_S_diiddddddd_param_12
)
{
	.reg .pred 	%p<4>;
	.reg .b32 	%r<15>;
	.reg .b64 	%rd<20>;
	.reg .b64 	%fd<41>;

	ld.param.u64 	%rd2, [_Z9v3_kernelPdS_S_diiddddddd_param_1];
	ld.param.f64 	%fd1, [_Z9v3_kernelPdS_S_diiddddddd_param_3];
	ld.param.u32 	%r3, [_Z9v3_kernelPdS_S_diiddddddd_param_4];
	ld.param.u32 	%r2, [_Z9v3_kernelPdS_S_diiddddddd_param_5];
	ld.param.f64 	%fd2, [_Z9v3_kernelPdS_S_diiddddddd_param_6];
	ld.param.f64 	%fd3, [_Z9v3_kernelPdS_S_diiddddddd_param_7];
	ld.param.f64 	%fd4, [_Z9v3_kernelPdS_S_diiddddddd_param_8];
	ld.param.f64 	%fd5, [_Z9v3_kernelPdS_S_diiddddddd_param_9];
	ld.param.f64 	%fd6, [_Z9v3_kernelPdS_S_diiddddddd_param_10];
	ld.param.f64 	%fd7, [_Z9v3_kernelPdS_S_diiddddddd_param_11];
	ld.param.f64 	%fd8, [_Z9v3_kernelPdS_S_diiddddddd_param_12];
	mov.u32 	%r4, %ctaid.x;
	mov.u32 	%r5, %ntid.x;
	mov.u32 	%r6, %tid.x;
	mad.lo.s32 	%r7, %r4, %r5, %r6;
	add.s32 	%r8, %r7, 1;
	mov.u32 	%r9, %ctaid.y;
	mov.u32 	%r10, %ntid.y;
	mov.u32 	%r11, %tid.y;
	mad.lo.s32 	%r12, %r9, %r10, %r11;
	add.s32 	%r13, %r2, 2;
	mad.lo.s32 	%r14, %r13, %r12, %r13;
	add.s32 	%r1, %r14, %r8;
	setp.ge.s32 	%p1, %r12, %r2;
	setp.gt.s32 	%p2, %r8, %r3;
	or.pred  	%p3, %p2, %p1;
	@%p3 bra 	$L__BB3_2;
	ld.param.u64 	%rd19, [_Z9v3_kernelPdS_S_diiddddddd_param_2];
	ld.param.u64 	%rd18, [_Z9v3_kernelPdS_S_diiddddddd_param_0];
	cvta.to.global.u64 	%rd4, %rd2;
	cvta.to.global.u64 	%rd5, %rd18;
	cvta.to.global.u64 	%rd6, %rd19;
	cvt.s64.s32 	%rd7, %r1;
	mul.wide.s32 	%rd8, %r1, 8;
	add.s64 	%rd9, %rd4, %rd8;
	ld.global.f64 	%fd9, [%rd9];
	ld.global.f64 	%fd10, [%rd9+8];
	ld.global.f64 	%fd11, [%rd9+-8];
	add.f64 	%fd12, %fd10, %fd11;
	fma.rn.f64 	%fd13, %fd9, 0dC010000000000000, %fd12;
	cvt.s64.s32 	%rd10, %r2;
	mul.wide.s32 	%rd11, %r2, 8;
	add.s64 	%rd12, %rd9, %rd11;
	ld.global.f64 	%fd14, [%rd12+16];
	add.f64 	%fd15, %fd14, %fd13;
	sub.s64 	%rd13, %rd7, %rd10;
	shl.b64 	%rd14, %rd13, 3;
	add.s64 	%rd15, %rd4, %rd14;
	ld.global.f64 	%fd16, [%rd15+-16];
	add.f64 	%fd17, %fd16, %fd15;
	fma.rn.f64 	%fd18, %fd1, %fd17, %fd9;
	add.s64 	%rd16, %rd5, %rd8;
	st.global.f64 	[%rd16], %fd18;
	bar.sync 	0;
	ld.global.f64 	%fd19, [%rd16];
	add.s64 	%rd17, %rd6, %rd8;
	ld.global.f64 	%fd20, [%rd17];
	mul.f64 	%fd21, %fd2, %fd19;
	sub.f64 	%fd22, %fd19, %fd4;
	mul.f64 	%fd23, %fd21, %fd22;
	add.f64 	%fd24, %fd19, 0dBFF0000000000000;
	mul.f64 	%fd25, %fd24, %fd23;
	fma.rn.f64 	%fd26, %fd19, %fd20, %fd25;
	mul.f64 	%fd27, %fd3, %fd26;
	sub.f64 	%fd28, %fd19, %fd27;
	st.global.f64 	[%rd16], %fd28;
	mul.f64 	%fd29, %fd6, %fd20;
	add.f64 	%fd30, %fd7, %fd28;
	div.rn.f64 	%fd31, %fd29, %fd30;
	add.f64 	%fd32, %fd5, %fd31;
	mul.f64 	%fd33, %fd3, %fd32;
	neg.f64 	%fd34, %fd20;
	mul.f64 	%fd35, %fd2, %fd28;
	sub.f64 	%fd36, %fd28, %fd8;
	add.f64 	%fd37, %fd36, 0dBFF0000000000000;
	mul.f64 	%fd38, %fd35, %fd37;
	sub.f64 	%fd39, %fd34, %fd38;
	fma.rn.f64 	%fd40, %fd33, %fd39, %fd20;
	st.global.f64 	[%rd17], %fd40;
$L__BB3_2:
	ret;

}


// ===== COMPILED SASS (sm_100) =====

	.target	sm_100

	.elftype	@"ET_EXEC"


//--------------------- .note.nv.tkinfo           --------------------------
	.section	.note.nv.tkinfo,"",@"SHT_NOTE"
	.sectionflags	@"SHF_NOTE_NV_TKINFO"
	.tkinfo
        /*0018*/ 	.word	0x00000002
        /*0030*/ 	.string	""
        /*0030*/ 	.string	"ptxas"
        /*0030*/ 	.string	"Cuda compilation tools, release 13.0, V13.0.88"
        /*0030*/ 	.string	"Build cuda_13.0.r13.0/compiler.36424714_0"
        /*0030*/ 	.string	"-arch sm_100 -m 64 "



//--------------------- .note.nv.cuinfo           --------------------------
	.section	.note.nv.cuinfo,"",@"SHT_NOTE"
	.sectionflags	@"SHF_NOTE_NV_CUINFO"
        /*0018*/ 	.short	0x0002
        /*001a*/ 	.short	0x0064
        /*001c*/ 	.short	0x0082
	.zero		2


//--------------------- .nv.info                  --------------------------
	.section	.nv.info,"",@"SHT_CUDA_INFO"
	.align	4


	//----- nvinfo : EIATTR_REGCOUNT
	.align		4
        /*0000*/ 	.byte	0x04, 0x2f
        /*0002*/ 	.short	(.L_1 - .L_0)
	.align		4
.L_0:
        /*0004*/ 	.word	index@(_Z6v1_PDEPdS_S_diiddddddd)
        /*0008*/ 	.word	0x00000011


	//----- nvinfo : EIATTR_FRAME_SIZE
	.align		4
.L_1:
        /*000c*/ 	.byte	0x04, 0x11
        /*000e*/ 	.short	(.L_3 - .L_2)
	.align		4
.L_2:
        /*0010*/ 	.word	index@(_Z6v1_PDEPdS_S_diiddddddd)
        /*0014*/ 	.word	0x00000000


	//----- nvinfo : EIATTR_REGCOUNT
	.align		4
.L_3:
        /*0018*/ 	.byte	0x04, 0x2f
        /*001a*/ 	.short	(.L_5 - .L_4)
	.align		4
.L_4:
        /*001c*/ 	.word	index@(_Z6v1_ODEPdS_S_diiddddddd)
        /*0020*/ 	.word	0x0000001d


	//----- nvinfo : EIATTR_FRAME_SIZE
	.align		4
.L_5:
        /*0024*/ 	.byte	0x04, 0x11
        /*0026*/ 	.short	(.L_7 - .L_6)
	.align		4
.L_6:
        /*0028*/ 	.word	index@($__internal_2_$__cuda_sm20_div_rn_f64_full)
        /*002c*/ 	.word	0x00000000


	//----- nvinfo : EIATTR_FRAME_SIZE
	.align		4
.L_7:
        /*0030*/ 	.byte	0x04, 0x11
        /*0032*/ 	.short	(.L_9 - .L_8)
	.align		4
.L_8:
        /*0034*/ 	.word	index@(_Z6v1_ODEPdS_S_diiddddddd)
        /*0038*/ 	.word	0x00000000


	//----- nvinfo : EIATTR_REGCOUNT
	.align		4
.L_9:
        /*003c*/ 	.byte	0x04, 0x2f
        /*003e*/ 	.short	(.L_11 - .L_10)
	.align		4
.L_10:
        /*0040*/ 	.word	index@(_Z9v2_kernelPdS_S_diiddddddd)
        /*0044*/ 	.word	0x0000001d


	//----- nvinfo : EIATTR_FRAME_SIZE
	.align		4
.L_11:
        /*0048*/ 	.byte	0x04, 0x11
        /*004a*/ 	.short	(.L_13 - .L_12)
	.align		4
.L_12:
        /*004c*/ 	.word	index@($__internal_1_$__cuda_sm20_div_rn_f64_full)
        /*0050*/ 	.word	0x00000000


	//----- nvinfo : EIATTR_FRAME_SIZE
	.align		4
.L_13:
        /*0054*/ 	.byte	0x04, 0x11
        /*0056*/ 	.short	(.L_15 - .L_14)
	.align		4
.L_14:
        /*0058*/ 	.word	index@(_Z9v2_kernelPdS_S_diiddddddd)
        /*005c*/ 	.word	0x00000000


	//----- nvinfo : EIATTR_REGCOUNT
	.align		4
.L_15:
        /*0060*/ 	.byte	0x04, 0x2f
        /*0062*/ 	.short	(.L_17 - .L_16)
	.align		4
.L_16:
        /*0064*/ 	.word	index@(_Z9v3_kernelPdS_S_diiddddddd)
        /*0068*/ 	.word	0x0000001d


	//----- nvinfo : EIATTR_FRAME_SIZE
	.align		4
.L_17:
        /*006c*/ 	.byte	0x04, 0x11
        /*006e*/ 	.short	(.L_19 - .L_18)
	.align		4
.L_18:
        /*0070*/ 	.word	index@($__internal_0_$__cuda_sm20_div_rn_f64_full)
        /*0074*/ 	.word	0x00000000


	//----- nvinfo : EIATTR_FRAME_SIZE
	.align		4
.L_19:
        /*0078*/ 	.byte	0x04, 0x11
        /*007a*/ 	.short	(.L_21 - .L_20)
	.align		4
.L_20:
        /*007c*/ 	.word	index@(_Z9v3_kernelPdS_S_diiddddddd)
        /*0080*/ 	.word	0x00000000


	//----- nvinfo : EIATTR_MIN_STACK_SIZE
	.align		4
.L_21:
        /*0084*/ 	.byte	0x04, 0x12
        /*0086*/ 	.short	(.L_23 - .L_22)
	.align		4
.L_22:
        /*0088*/ 	.word	index@(_Z9v3_kernelPdS_S_diiddddddd)
        /*008c*/ 	.word	0x00000000


	//----- nvinfo : EIATTR_MIN_STACK_SIZE
	.align		4
.L_23:
        /*0090*/ 	.byte	0x04, 0x12
        /*0092*/ 	.short	(.L_25 - .L_24)
	.align		4
.L_24:
        /*0094*/ 	.word	index@(_Z9v2_kernelPdS_S_diiddddddd)
        /*0098*/ 	.word	0x00000000


	//----- nvinfo : EIATTR_MIN_STACK_SIZE
	.align		4
.L_25:
        /*009c*/ 	.byte	0x04, 0x12
        /*009e*/ 	.short	(.L_27 - .L_26)
	.align		4
.L_26:
        /*00a0*/ 	.word	index@(_Z6v1_ODEPdS_S_diiddddddd)
        /*00a4*/ 	.word	0x00000000


	//----- nvinfo : EIATTR_MIN_STACK_SIZE
	.align		4
.L_27:
        /*00a8*/ 	.byte	0x04, 0x12
        /*00aa*/ 	.short	(.L_29 - .L_28)
	.align		4
.L_28:
        /*00ac*/ 	.word	index@(_Z6v1_PDEPdS_S_diiddddddd)
        /*00b0*/ 	.word	0x00000000
.L_29:


//--------------------- .nv.compat                --------------------------
	.section	.nv.compat,"",@"SHT_CUDA_COMPAT_INFO"
	.align	4
        /*0000*/ 	.byte	0x02, 0x09, 0x00, 0x00, 0x02, 0x02, 0x01, 0x00, 0x02, 0x05, 0x05, 0x00, 0x03, 0x07, 0x01, 0x01
        /*0010*/ 	.byte	0x02, 0x03, 0x00, 0x00, 0x02, 0x06, 0x01, 0x00, 0x04, 0x0b, 0x08, 0x00, 0x01, 0x00, 0x00, 0x00
        /*0020*/ 	.byte	0x00, 0x00, 0x00, 0x00


//--------------------- .nv.info._Z9v3_kernelPdS_S_diiddddddd --------------------------
	.section	.nv.info._Z9v3_kernelPdS_S_diiddddddd,"",@"SHT_CUDA_INFO"
	.sectionflags	@""
	.align	4


	//----- nvinfo : EIATTR_CUDA_API_VERSION
	.align		4
        /*0000*/ 	.byte	0x04, 0x37
        /*0002*/ 	.short	(.L_31 - .L_30)
.L_30:
        /*0004*/ 	.word	0x00000082


	//----- nvinfo : EIATTR_KPARAM_INFO
	.align		4
.L_31:
        /*0008*/ 	.byte	0x04, 0x17
        /*000a*/ 	.short	(.L_33 - .L_32)
.L_32:
        /*000c*/ 	.word	0x00000000
        /*0010*/ 	.short	0x000c
        /*0012*/ 	.short	0x0058
        /*0014*/ 	.byte	0x00, 0xf0, 0x21, 0x00


	//----- nvinfo : EIATTR_KPARAM_INFO
	.align		4
.L_33:
        /*0018*/ 	.byte	0x04, 0x17
        /*001a*/ 	.short	(.L_35 - .L_34)
.L_34:
        /*001c*/ 	.word	0x00000000
        /*0020*/ 	.short	0x000b
        /*0022*/ 	.short	0x0050
        /*0024*/ 	.byte	0x00, 0xf0, 0x21, 0x00


	//----- nvinfo : EIATTR_KPARAM_INFO
	.align		4
.L_35:
        /*0028*/ 	.byte	0x04, 0x17
        /*002a*/ 	.short	(.L_37 - .L_36)
.L_36:
        /*002c*/ 	.word	0x00000000
        /*0030*/ 	.short	0x000a
        /*0032*/ 	.short	0x0048
        /*0034*/ 	.byte	0x00, 0xf0, 0x21, 0x00


	//----- nvinfo : EIATTR_KPARAM_INFO
	.align		4
.L_37:
        /*0038*/ 	.byte	0x04, 0x17
        /*003a*/ 	.short	(.L_39 - .L_38)
.L_38:
        /*003c*/ 	.word	0x00000000
        /*0040*/ 	.short	0x0009
        /*0042*/ 	.short	0x0040
        /*0044*/ 	.byte	0x00, 0xf0, 0x21, 0x00


	//----- nvinfo : EIATTR_KPARAM_INFO
	.align		4
.L_39:
        /*0048*/ 	.byte	0x04, 0x17
        /*004a*/ 	.short	(.L_41 - .L_40)
.L_40:
        /*004c*/ 	.word	0x00000000
        /*0050*/ 	.short	0x0008
        /*0052*/ 	.short	0x0038
        /*0054*/ 	.byte	0x00, 0xf0, 0x21, 0x00


	//----- nvinfo : EIATTR_KPARAM_INFO
	.align		4
.L_41:
        /*0058*/ 	.byte	0x04, 0x17
        /*005a*/ 	.short	(.L_43 - .L_42)
.L_42:
        /*005c*/ 	.word	0x00000000
        /*0060*/ 	.short	0x0007
        /*0062*/ 	.short	0x0030
        /*0064*/ 	.byte	0x00, 0xf0, 0x21, 0x00


	//----- nvinfo : EIATTR_KPARAM_INFO
	.align		4
.L_43:
        /*0068*/ 	.byte	0x04, 0x17
        /*006a*/ 	.short	(.L_45 - .L_44)
.L_44:
        /*006c*/ 	.word	0x00000000
        /*0070*/ 	.short	0x0006
        /*0072*/ 	.short	0x0028
        /*0074*/ 	.byte	0x00, 0xf0, 0x21, 0x00


	//----- nvinfo : EIATTR_KPARAM_INFO
	.align		4
.L_45:
        /*0078*/ 	.byte	0x04, 0x17
        /*007a*/ 	.short	(.L_47 - .L_46)
.L_46:
        /*007c*/ 	.word	0x00000000
        /*0080*/ 	.short	0x0005
        /*0082*/ 	.short	0x0024
        /*0084*/ 	.byte	0x00, 0xf0, 0x11, 0x00


	//----- nvinfo : EIATTR_KPARAM_INFO
	.align		4
.L_47:
        /*0088*/ 	.byte	0x04, 0x17
        /*008a*/ 	.short	(.L_49 - .L_48)
.L_48:
        /*008c*/ 	.word	0x00000000
        /*0090*/ 	.short	0x0004
        /*0092*/ 	.short	0x0020
        /*0094*/ 	.byte	0x00, 0xf0, 0x11, 0x00


	//----- nvinfo : EIATTR_KPARAM_INFO
	.align		4
.L_49:
        /*0098*/ 	.byte	0x04, 0x17
        /*009a*/ 	.short	(.L_51 - .L_50)
.L_50:
        /*009c*/ 	.word	0x00000000
        /*00a0*/ 	.short	0x0003
        /*00a2*/ 	.short	0x0018
        /*00a4*/ 	.byte	0x00, 0xf0, 0x21, 0x00


	//----- nvinfo : EIATTR_KPARAM_INFO
	.align		4
.L_51:
        /*00a8*/ 	.byte	0x04, 0x17
        /*00aa*/ 	.short	(.L_53 - .L_52)
.L_52:
        /*00ac*/ 	.word	0x00000000
        /*00b0*/ 	.short	0x0002
        /*00b2*/ 	.short	0x0010
        /*00b4*/ 	.byte	0x00, 0xf5, 0x21, 0x00


	//----- nvinfo : EIATTR_KPARAM_INFO
	.align		4
.L_53:
        /*00b8*/ 	.byte	0x04, 0x17
        /*00ba*/ 	.short	(.L_55 - .L_54)
.L_54:
        /*00bc*/ 	.word	0x00000000
        /*00c0*/ 	.short	0x0001
        /*00c2*/ 	.short	0x0008
        /*00c4*/ 	.byte	0x00, 0xf5, 0x21, 0x00


	//----- nvinfo : EIATTR_KPARAM_INFO
	.align		4
.L_55:
        /*00c8*/ 	.byte	0x04, 0x17
        /*00ca*/ 	.short	(.L_57 - .L_56)
.L_56:
        /*00cc*/ 	.word	0x00000000
        /*00d0*/ 	.short	0x0000
        /*00d2*/ 	.short	0x0000
        /*00d4*/ 	.byte	0x00, 0xf5, 0x21, 0x00


	//----- nvinfo : EIATTR_SPARSE_MMA_MASK
	.align		4
.L_57:
        /*00d8*/ 	.byte	0x03, 0x50
        /*00da*/ 	.short	0x0000


	//----- nvinfo : EIATTR_MAXREG_COUNT
	.align		4
        /*00dc*/ 	.byte	0x03, 0x1b
        /*00de*/ 	.short	0x00ff


	//----- nvinfo : EIATTR_NUM_BARRIERS
	.align		4
        /*00e0*/ 	.byte	0x02, 0x4c
        /*00e2*/ 	.byte	0x01
	.zero		1


	//----- nvinfo : EIATTR_MERCURY_ISA_VERSION
	.align		4
        /*00e4*/ 	.byte	0x03, 0x5f
        /*00e6*/ 	.short	0x0101


	//----- nvinfo : EIATTR_VRC_CTA_INIT_COUNT
	.align		4
        /*00e8*/ 	.byte	0x02, 0x4a
	.zero		1
	.zero		1


	//----- nvinfo : EIATTR_EXIT_INSTR_OFFSETS
	.align		4
        /*00ec*/ 	.byte	0x04, 0x1c
        /*00ee*/ 	.short	(.L_59 - .L_58)


	//   ....[0]....
.L_58:
        /*00f0*/ 	.word	0x000000d0


	//   ....[1]....
        /*00f4*/ 	.word	0x000005c0


	//----- nvinfo : EIATTR_CRS_STACK_SIZE
	.align		4
.L_59:
        /*00f8*/ 	.byte	0x04, 0x1e
        /*00fa*/ 	.short	(.L_61 - .L_60)
.L_60:
        /*00fc*/ 	.word	0x00000000


	//----- nvinfo : EIATTR_CBANK_PARAM_SIZE
	.align		4
.L_61:
        /*0100*/ 	.byte	0x03, 0x19
        /*0102*/ 	.short	0x0060


	//----- nvinfo : EIATTR_PARAM_CBANK
	.align		4
        /*0104*/ 	.byte	0x04, 0x0a
        /*0106*/ 	.short	(.L_63 - .L_62)
	.align		4
.L_62:
        /*0108*/ 	.word	index@(.nv.constant0._Z9v3_kernelPdS_S_diiddddddd)
        /*010c*/ 	.short	0x0380
        /*010e*/ 	.short	0x0060


	//----- nvinfo : EIATTR_SW_WAR
	.align		4
.L_63:
        /*0110*/ 	.byte	0x04, 0x36
        /*0112*/ 	.short	(.L_65 - .L_64)
.L_64:
        /*0114*/ 	.word	0x00000008
.L_65:


//--------------------- .nv.info._Z9v2_kernelPdS_S_diiddddddd --------------------------
	.section	.nv.info._Z9v2_kernelPdS_S_diiddddddd,"",@"SHT_CUDA_INFO"
	.sectionflags	@""
	.align	4


	//----- nvinfo : EIATTR_CUDA_API_VERSION
	.align		4
        /*0000*/ 	.byte	0x04, 0x37
        /*0002*/ 	.short	(.L_67 - .L_66)
.L_66:
        /*0004*/ 	.word	0x00000082


	//----- nvinfo : EIATTR_KPARAM_INFO
	.align		4
.L_67:
        /*0008*/ 	.byte	0x04, 0x17
        /*000a*/ 	.short	(.L_69 - .L_68)
.L_68:
        /*000c*/ 	.word	0x00000000
        /*0010*/ 	.short	0x000c
        /*0012*/ 	.short	0x0058
        /*0014*/ 	.byte	0x00, 0xf0, 0x21, 0x00


	//----- nvinfo : EIATTR_KPARAM_INFO
	.align		4
.L_69:
        /*0018*/ 	.byte	0x04, 0x17
        /*001a*/ 	.short	(.L_71 - .L_70)
.L_70:
        /*001c*/ 	.word	0x00000000
        /*0020*/ 	.short	0x000b
        /*0022*/ 	.short	0x0050
        /*0024*/ 	.byte	0x00, 0xf0, 0x21, 0x00


	//----- nvinfo : EIATTR_KPARAM_INFO
	.align		4
.L_71:
        /*0028*/ 	.byte	0x04, 0x17
        /*002a*/ 	.short	(.L_73 - .L_72)
.L_72:
        /*002c*/ 	.word	0x00000000
        /*0030*/ 	.short	0x000a
        /*0032*/ 	.short	0x0048
        /*0034*/ 	.byte	0x00, 0xf0, 0x21, 0x00


	//----- nvinfo : EIATTR_KPARAM_INFO
	.align		4
.L_73:
        /*0038*/ 	.byte	0x04, 0x17
        /*003a*/ 	.short	(.L_75 - .L_74)
.L_74:
        /*003c*/ 	.word	0x00000000
        /*0040*/ 	.short	0x0009
        /*0042*/ 	.short	0x0040
        /*0044*/ 	.byte	0x00, 0xf0, 0x21, 0x00


	//----- nvinfo : EIATTR_KPARAM_INFO
	.align		4
.L_75:
        /*0048*/ 	.byte	0x04, 0x17
        /*004a*/ 	.short	(.L_77 - .L_76)
.L_76:
        /*004c*/ 	.word	0x00000000
        /*0050*/ 	.short	0x0008
        /*0052*/ 	.short	0x0038
        /*0054*/ 	.byte	0x00, 0xf0, 0x21, 0x00


	//----- nvinfo : EIATTR_KPARAM_INFO
	.align		4
.L_77:
        /*0058*/ 	.byte	0x04, 0x17
        /*005a*/ 	.short	(.L_79 - .L_78)
.L_78:
        /*005c*/ 	.word	0x00000000
        /*0060*/ 	.short	0x0007
        /*0062*/ 	.short	0x0030
        /*0064*/ 	.byte	0x00, 0xf0, 0x21, 0x00


	//----- nvinfo : EIATTR_KPARAM_INFO
	.align		4
.L_79:
        /*0068*/ 	.byte	0x04, 0x17
        /*006a*/ 	.short	(.L_81 - .L_80)
.L_80:
        /*006c*/ 	.word	0x00000000
        /*0070*/ 	.short	0x0006
        /*0072*/ 	.short	0x0028
        /*0074*/ 	.byte	0x00, 0xf0, 0x21, 0x00


	//----- nvinfo : EIATTR_KPARAM_INFO
	.align		4
.L_81:
        /*0078*/ 	.byte	0x04, 0x17
        /*007a*/ 	.short	(.L_83 - .L_82)
.L_82:
        /*007c*/ 	.word	0x00000000
        /*0080*/ 	.short	0x0005
        /*0082*/ 	.short	0x0024
        /*0084*/ 	.byte	0x00, 0xf0, 0x11, 0x00


	//----- nvinfo : EIATTR_KPARAM_INFO
	.align		4
.L_83:
        /*0088*/ 	.byte	0x04, 0x17
        /*008a*/ 	.short	(.L_85 - .L_84)
.L_84:
        /*008c*/ 	.word	0x00000000
        /*0090*/ 	.short	0x0004
        /*0092*/ 	.short	0x0020
        /*0094*/ 	.byte	0x00, 0xf0, 0x11, 0x00


	//----- nvinfo : EIATTR_KPARAM_INFO
	.align		4
.L_85:
        /*0098*/ 	.byte	0x04, 0x17
        /*009a*/ 	.short	(.L_87 - .L_86)
.L_86:
        /*009c*/ 	.word	0x00000000
        /*00a0*/ 	.short	0x0003
        /*00a2*/ 	.short	0x0018
        /*00a4*/ 	.byte	0x00, 0xf0, 0x21, 0x00


	//----- nvinfo : EIATTR_KPARAM_INFO
	.align		4
.L_87:
        /*00a8*/ 	.byte	0x04, 0x17
        /*00aa*/ 	.short	(.L_89 - .L_88)
.L_88:
        /*00ac*/ 	.word	0x00000000
        /*00b0*/ 	.short	0x0002
        /*00b2*/ 	.short	0x0010
        /*00b4*/ 	.byte	0x00, 0xf5, 0x21, 0x00


	//----- nvinfo : EIATTR_KPARAM_INFO
	.align		4
.L_89:
        /*00b8*/ 	.byte	0x04, 0x17
        /*00ba*/ 	.short	(.L_91 - .L_90)
.L_90:
        /*00bc*/ 	.word	0x00000000
        /*00c0*/ 	.short	0x0001
        /*00c2*/ 	.short	0x0008
        /*00c4*/ 	.byte	0x00, 0xf5, 0x21, 0x00


	//----- nvinfo : EIATTR_KPARAM_INFO
	.align		4
.L_91:
        /*00c8*/ 	.byte	0x04, 0x17
        /*00ca*/ 	.short	(.L_93 - .L_92)
.L_92:
        /*00cc*/ 	.word	0x00000000
        /*00d0*/ 	.short	0x0000
        /*00d2*/ 	.short	0x0000
        /*00d4*/ 	.byte	0x00, 0xf5, 0x21, 0x00


	//----- nvinfo : EIATTR_SPARSE_MMA_MASK
	.align		4
.L_93:
        /*00d8*/ 	.byte	0x03, 0x50
        /*00da*/ 	.short	0x0000


	//----- nvinfo : EIATTR_MAXREG_COUNT
	.align		4
        /*00dc*/ 	.byte	0x03, 0x1b
        /*00de*/ 	.short	0x00ff


	//----- nvinfo : EIATTR_NUM_BARRIERS
	.align		4
        /*00e0*/ 	.byte	0x02, 0x4c
        /*00e2*/ 	.byte	0x01
	.zero		1


	//----- nvinfo : EIATTR_MERCURY_ISA_VERSION
	.align		4
        /*00e4*/ 	.byte	0x03, 0x5f
        /*00e6*/ 	.short	0x0101


	//----- nvinfo : EIATTR_VRC_CTA_INIT_COUNT
	.align		4
        /*00e8*/ 	.byte	0x02, 0x4a
	.zero		1
	.zero		1


	//----- nvinfo : EIATTR_EXIT_INSTR_OFFSETS
	.align		4
        /*00ec*/ 	.byte	0x04, 0x1c
        /*00ee*/ 	.short	(.L_95 - .L_94)


	//   ....[0]....
.L_94:
        /*00f0*/ 	.word	0x000000d0


	//   ....[1]....
        /*00f4*/ 	.word	0x000005d0


	//----- nvinfo : EIATTR_CRS_STACK_SIZE
	.align		4
.L_95:
        /*00f8*/ 	.byte	0x04, 0x1e
        /*00fa*/ 	.short	(.L_97 - .L_96)
.L_96:
        /*00fc*/ 	.word	0x00000000


	//----- nvinfo : EIATTR_CBANK_PARAM_SIZE
	.align		4
.L_97:
        /*0100*/ 	.byte	0x03, 0x19
        /*0102*/ 	.short	0x0060


	//----- nvinfo : EIATTR_PARAM_CBANK
	.align		4
        /*0104*/ 	.byte	0x04, 0x0a
        /*0106*/ 	.short	(.L_99 - .L_98)
	.align		4
.L_98:
        /*0108*/ 	.word	index@(.nv.constant0._Z9v2_kernelPdS_S_diiddddddd)
        /*010c*/ 	.short	0x0380
        /*010e*/ 	.short	0x0060


	//----- nvinfo : EIATTR_SW_WAR
	.align		4
.L_99:
        /*0110*/ 	.byte	0x04, 0x36
        /*0112*/ 	.short	(.L_101 - .L_100)
.L_100:
        /*0114*/ 	.word	0x00000008
.L_101:


//--------------------- .nv.info._Z6v1_ODEPdS_S_diiddddddd --------------------------
	.section	.nv.info._Z6v1_ODEPdS_S_diiddddddd,"",@"SHT_CUDA_INFO"
	.sectionflags	@""
	.align	4


	//----- nvinfo : EIATTR_CUDA_API_VERSION
	.align		4
        /*0000*/ 	.byte	0x04, 0x37
        /*0002*/ 	.short	(.L_103 - .L_102)
.L_102:
        /*0004*/ 	.word	0x00000082


	//----- nvinfo : EIATTR_KPARAM_INFO
	.align		4
.L_103:
        /*0008*/ 	.byte	0x04, 0x17
        /*000a*/ 	.short	(.L_105 - .L_104)
.L_104:
        /*000c*/ 	.word	0x00000000
        /*0010*/ 	.short	0x000c
        /*0012*/ 	.short	0x0058
        /*0014*/ 	.byte	0x00, 0xf0, 0x21, 0x00


	//----- nvinfo : EIATTR_KPARAM_INFO
	.align		4
.L_105:
        /*0018*/ 	.byte	0x04, 0x17
        /*001a*/ 	.short	(.L_107 - .L_106)
.L_106:
        /*001c*/ 	.word	0x00000000
        /*0020*/ 	.short	0x000b
        /*0022*/ 	.short	0x0050
        /*0024*/ 	.byte	0x00, 0xf0, 0x21, 0x00


	//----- nvinfo : EIATTR_KPARAM_INFO
	.align		4
.L_107:
        /*0028*/ 	.byte	0x04, 0x17
        /*002a*/ 	.short	(.L_109 - .L_108)
.L_108:
        /*002c*/ 	.word	0x00000000
        /*0030*/ 	.short	0x000a
        /*0032*/ 	.short	0x0048
        /*0034*/ 	.byte	0x00, 0xf0, 0x21, 0x00


	//----- nvinfo : EIATTR_KPARAM_INFO
	.align		4
.L_109:
        /*0038*/ 	.byte	0x04, 0x17
        /*003a*/ 	.short	(.L_111 - .L_110)
.L_110:
        /*003c*/ 	.word	0x00000000
        /*0040*/ 	.short	0x0009
        /*0042*/ 	.short	0x0040
        /*0044*/ 	.byte	0x00, 0xf0, 0x21, 0x00


	//----- nvinfo : EIATTR_KPARAM_INFO
	.align		4
.L_111:
        /*0048*/ 	.byte	0x04, 0x17
        /*004a*/ 	.short	(.L_113 - .L_112)
.L_112:
        /*004c*/ 	.word	0x00000000
        /*0050*/ 	.short	0x0008
        /*0052*/ 	.short	0x0038
        /*0054*/ 	.byte	0x00, 0xf0, 0x21, 0x00


	//----- nvinfo : EIATTR_KPARAM_INFO
	.align		4
.L_113:
        /*0058*/ 	.byte	0x04, 0x17
        /*005a*/ 	.short	(.L_115 - .L_114)
.L_114:
        /*005c*/ 	.word	0x00000000
        /*0060*/ 	.short	0x0007
        /*0062*/ 	.short	0x0030
        /*0064*/ 	.byte	0x00, 0xf0, 0x21, 0x00


	//----- nvinfo : EIATTR_KPARAM_INFO
	.align		4
.L_115:
        /*0068*/ 	.byte	0x04, 0x17
        /*006a*/ 	.short	(.L_117 - .L_116)
.L_116:
        /*006c*/ 	.word	0x00000000
        /*0070*/ 	.short	0x0006
        /*0072*/ 	.short	0x0028
        /*0074*/ 	.byte	0x00, 0xf0, 0x21, 0x00


	//----- nvinfo : EIATTR_KPARAM_INFO
	.align		4
.L_117:
        /*0078*/ 	.byte	0x04, 0x17
        /*007a*/ 	.short	(.L_119 - .L_118)
.L_118:
        /*007c*/ 	.word	0x00000000
        /*0080*/ 	.short	0x0005
        /*0082*/ 	.short	0x0024
        /*0084*/ 	.byte	0x00, 0xf0, 0x11, 0x00


	//----- nvinfo : EIATTR_KPARAM_INFO
	.align		4
.L_119:
        /*0088*/ 	.byte	0x04, 0x17
        /*008a*/ 	.short	(.L_121 - .L_120)
.L_120:
        /*008c*/ 	.word	0x00000000
        /*0090*/ 	.short	0x0004
        /*0092*/ 	.short	0x0020
        /*0094*/ 	.byte	0x00, 0xf0, 0x11, 0x00


	//----- nvinfo : EIATTR_KPARAM_INFO
	.align		4
.L_121:
        /*0098*/ 	.byte	0x04, 0x17
        /*009a*/ 	.short	(.L_123 - .L_122)
.L_122:
        /*009c*/ 	.word	0x00000000
        /*00a0*/ 	.short	0x0003
        /*00a2*/ 	.short	0x0018
        /*00a4*/ 	.byte	0x00, 0xf0, 0x21, 0x00


	//----- nvinfo : EIATTR_KPARAM_INFO
	.align		4
.L_123:
        /*00a8*/ 	.byte	0x04, 0x17
        /*00aa*/ 	.short	(.L_125 - .L_124)
.L_124:
        /*00ac*/ 	.word	0x00000000
        /*00b0*/ 	.short	0x0002
        /*00b2*/ 	.short	0x0010
        /*00b4*/ 	.byte	0x00, 0xf5, 0x21, 0x00


	//----- nvinfo : EIATTR_KPARAM_INFO
	.align		4
.L_125:
        /*00b8*/ 	.byte	0x04, 0x17
        /*00ba*/ 	.short	(.L_127 - .L_126)
.L_126:
        /*00bc*/ 	.word	0x00000000
        /*00c0*/ 	.short	0x0001
        /*00c2*/ 	.short	0x0008
        /*00c4*/ 	.byte	0x00, 0xf5, 0x21, 0x00


	//----- nvinfo : EIATTR_KPARAM_INFO
	.align		4
.L_127:
        /*00c8*/ 	.byte	0x04, 0x17
        /*00ca*/ 	.short	(.L_129 - .L_128)
.L_128:
        /*00cc*/ 	.word	0x00000000
        /*00d0*/ 	.short	0x0000
        /*00d2*/ 	.short	0x0000
        /*00d4*/ 	.byte	0x00, 0xf5, 0x21, 0x00


	//----- nvinfo : EIATTR_SPARSE_MMA_MASK
	.align		4
.L_129:
        /*00d8*/ 	.byte	0x03, 0x50
        /*00da*/ 	.short	0x0000


	//----- nvinfo : EIATTR_MAXREG_COUNT
	.align		4
        /*00dc*/ 	.byte	0x03, 0x1b
        /*00de*/ 	.short	0x00ff


	//----- nvinfo : EIATTR_MERCURY_ISA_VERSION
	.align		4
        /*00e0*/ 	.byte	0x03, 0x5f
        /*00e2*/ 	.short	0x0101


	//----- nvinfo : EIATTR_VRC_CTA_INIT_COUNT
	.align		4
        /*00e4*/ 	.byte	0x02, 0x4a
	.zero		1
	.zero		1


	//----- nvinfo : EIATTR_EXIT_INSTR_OFFSETS
	.align		4
        /*00e8*/ 	.byte	0x04, 0x1c
        /*00ea*/ 	.short	(.L_131 - .L_130)


	//   ....[0]....
.L_130:
        /*00ec*/ 	.word	0x000000d0


	//   ....[1]....
        /*00f0*/ 	.word	0x00000470


	//----- nvinfo : EIATTR_CRS_STACK_SIZE
	.align		4
.L_131:
        /*00f4*/ 	.byte	0x04, 0x1e
        /*00f6*/ 	.short	(.L_133 - .L_132)
.L_132:
        /*00f8*/ 	.word	0x00000000


	//----- nvinfo : EIATTR_CBANK_PARAM_SIZE
	.align		4
.L_133:
        /*00fc*/ 	.byte	0x03, 0x19
        /*00fe*/ 	.short	0x0060


	//----- nvinfo : EIATTR_PARAM_CBANK
	.align		4
        /*0100*/ 	.byte	0x04, 0x0a
        /*0102*/ 	.short	(.L_135 - .L_134)
	.align		4
.L_134:
        /*0104*/ 	.word	index@(.nv.constant0._Z6v1_ODEPdS_S_diiddddddd)
        /*0108*/ 	.short	0x0380
        /*010a*/ 	.short	0x0060


	//----- nvinfo : EIATTR_SW_WAR
	.align		4
.L_135:
        /*010c*/ 	.byte	0x04, 0x36
        /*010e*/ 	.short	(.L_137 - .L_136)
.L_136:
        /*0110*/ 	.word	0x00000008
.L_137:


//--------------------- .nv.info._Z6v1_PDEPdS_S_diiddddddd --------------------------
	.section	.nv.info._Z6v1_PDEPdS_S_diiddddddd,"",@"SHT_CUDA_INFO"
	.sectionflags	@""
	.align	4


	//----- nvinfo : EIATTR_CUDA_API_VERSION
	.align		4
        /*0000*/ 	.byte	0x04, 0x37
        /*0002*/ 	.short	(.L_139 - .L_138)
.L_138:
        /*0004*/ 	.word	0x00000082


	//----- nvinfo : EIATTR_KPARAM_INFO
	.align		4
.L_139:
        /*0008*/ 	.byte	0x04, 0x17
        /*000a*/ 	.short	(.L_141 - .L_140)
.L_140:
        /*000c*/ 	.word	0x00000000
        /*0010*/ 	.short	0x000c
        /*0012*/ 	.short	0x0058
        /*0014*/ 	.byte	0x00, 0xf0, 0x21, 0x00


	//----- nvinfo : EIATTR_KPARAM_INFO
	.align		4
.L_141:
        /*0018*/ 	.byte	0x04, 0x17
        /*001a*/ 	.short	(.L_143 - .L_142)
.L_142:
        /*001c*/ 	.word	0x00000000
        /*0020*/ 	.short	0x000b
        /*0022*/ 	.short	0x0050
        /*0024*/ 	.byte	0x00, 0xf0, 0x21, 0x00


	//----- nvinfo : EIATTR_KPARAM_INFO
	.align		4
.L_143:
        /*0028*/ 	.byte	0x04, 0x17
        /*002a*/ 	.short	(.L_145 - .L_144)
.L_144:
        /*002c*/ 	.word	0x00000000
        /*0030*/ 	.short	0x000a
        /*0032*/ 	.short	0x0048
        /*0034*/ 	.byte	0x00, 0xf0, 0x21, 0x00


	//----- nvinfo : EIATTR_KPARAM_INFO
	.align		4
.L_145:
        /*0038*/ 	.byte	0x04, 0x17
        /*003a*/ 	.short	(.L_147 - .L_146)
.L_146:
        /*003c*/ 	.word	0x00000000
        /*0040*/ 	.short	0x0009
        /*0042*/ 	.short	0x0040
        /*0044*/ 	.byte	0x00, 0xf0, 0x21, 0x00


	//----- nvinfo : EIATTR_KPARAM_INFO
	.align		4
.L_147:
        /*0048*/ 	.byte	0x04, 0x17
        /*004a*/ 	.short	(.L_149 - .L_148)
.L_148:
        /*004c*/ 	.word	0x00000000
        /*0050*/ 	.short	0x0008
        /*0052*/ 	.short	0x0038
        /*0054*/ 	.byte	0x00, 0xf0, 0x21, 0x00


	//----- nvinfo : EIATTR_KPARAM_INFO
	.align		4
.L_149:
        /*0058*/ 	.byte	0x04, 0x17
        /*005a*/ 	.short	(.L_151 - .L_150)
.L_150:
        /*005c*/ 	.word	0x00000000
        /*0060*/ 	.short	0x0007
        /*0062*/ 	.short	0x0030
        /*0064*/ 	.byte	0x00, 0xf0, 0x21, 0x00


	//----- nvinfo : EIATTR_KPARAM_INFO
	.align		4
.L_151:
        /*0068*/ 	.byte	0x04, 0x17
        /*006a*/ 	.short	(.L_153 - .L_152)
.L_152:
        /*006c*/ 	.word	0x00000000
        /*0070*/ 	.short	0x0006
        /*0072*/ 	.short	0x0028
        /*0074*/ 	.byte	0x00, 0xf0, 0x21, 0x00


	//----- nvinfo : EIATTR_KPARAM_INFO
	.align		4
.L_153:
        /*0078*/ 	.byte	0x04, 0x17
        /*007a*/ 	.short	(.L_155 - .L_154)
.L_154:
        /*007c*/ 	.word	0x00000000
        /*0080*/ 	.short	0x0005
        /*0082*/ 	.short	0x0024
        /*0084*/ 	.byte	0x00, 0xf0, 0x11, 0x00


	//----- nvinfo : EIATTR_KPARAM_INFO
	.align		4
.L_155:
        /*0088*/ 	.byte	0x04, 0x17
        /*008a*/ 	.short	(.L_157 - .L_156)
.L_156:
        /*008c*/ 	.word	0x00000000
        /*0090*/ 	.short	0x0004
        /*0092*/ 	.short	0x0020
        /*0094*/ 	.byte	0x00, 0xf0, 0x11, 0x00


	//----- nvinfo : EIATTR_KPARAM_INFO
	.align		4
.L_157:
        /*0098*/ 	.byte	0x04, 0x17
        /*009a*/ 	.short	(.L_159 - .L_158)
.L_158:
        /*009c*/ 	.word	0x00000000
        /*00a0*/ 	.short	0x0003
        /*00a2*/ 	.short	0x0018
        /*00a4*/ 	.byte	0x00, 0xf0, 0x21, 0x00


	//----- nvinfo : EIATTR_KPARAM_INFO
	.align		4
.L_159:
        /*00a8*/ 	.byte	0x04, 0x17
        /*00aa*/ 	.short	(.L_161 - .L_160)
.L_160:
        /*00ac*/ 	.word	0x00000000
        /*00b0*/ 	.short	0x0002
        /*00b2*/ 	.short	0x0010
        /*00b4*/ 	.byte	0x00, 0xf5, 0x21, 0x00


	//----- nvinfo : EIATTR_KPARAM_INFO
	.align		4
.L_161:
        /*00b8*/ 	.byte	0x04, 0x17
        /*00ba*/ 	.short	(.L_163 - .L_162)
.L_162:
        /*00bc*/ 	.word	0x00000000
        /*00c0*/ 	.short	0x0001
        /*00c2*/ 	.short	0x0008
        /*00c4*/ 	.byte	0x00, 0xf5, 0x21, 0x00


	//----- nvinfo : EIATTR_KPARAM_INFO
	.align		4
.L_163:
        /*00c8*/ 	.byte	0x04, 0x17
        /*00ca*/ 	.short	(.L_165 - .L_164)
.L_164:
        /*00cc*/ 	.word	0x00000000
        /*00d0*/ 	.short	0x0000
        /*00d2*/ 	.short	0x0000
        /*00d4*/ 	.byte	0x00, 0xf5, 0x21, 0x00


	//----- nvinfo : EIATTR_SPARSE_MMA_MASK
	.align		4
.L_165:
        /*00d8*/ 	.byte	0x03, 0x50
        /*00da*/ 	.short	0x0000


	//----- nvinfo : EIATTR_MAXREG_COUNT
	.align		4
        /*00dc*/ 	.byte	0x03, 0x1b
        /*00de*/ 	.short	0x00ff


	//----- nvinfo : EIATTR_MERCURY_ISA_VERSION
	.align		4
        /*00e0*/ 	.byte	0x03, 0x5f
        /*00e2*/ 	.short	0x0101


	//----- nvinfo : EIATTR_VRC_CTA_INIT_COUNT
	.align		4
        /*00e4*/ 	.byte	0x02, 0x4a
	.zero		1
	.zero		1


	//----- nvinfo : EIATTR_EXIT_INSTR_OFFSETS
	.align		4
        /*00e8*/ 	.byte	0x04, 0x1c
        /*00ea*/ 	.short	(.L_167 - .L_166)


	//   ....[0]....
.L_166:
        /*00ec*/ 	.word	0x000000d0


	//   ....[1]....
        /*00f0*/ 	.word	0x00000290


	//----- nvinfo : EIATTR_CBANK_PARAM_SIZE
	.align		4
.L_167:
        /*00f4*/ 	.byte	0x03, 0x19
        /*00f6*/ 	.short	0x0060


	//----- nvinfo : EIATTR_PARAM_CBANK
	.align		4
        /*00f8*/ 	.byte	0x04, 0x0a
        /*00fa*/ 	.short	(.L_169 - .L_168)
	.align		4
.L_168:
        /*00fc*/ 	.word	index@(.nv.constant0._Z6v1_PDEPdS_S_diiddddddd)
        /*0100*/ 	.short	0x0380
        /*0102*/ 	.short	0x0060


	//----- nvinfo : EIATTR_SW_WAR
	.align		4
.L_169:
        /*0104*/ 	.byte	0x04, 0x36
        /*0106*/ 	.short	(.L_171 - .L_170)
.L_170:
        /*0108*/ 	.word	0x00000008
.L_171:


//--------------------- .nv.callgraph             --------------------------
	.section	.nv.callgraph,"",@"SHT_CUDA_CALLGRAPH"
	.align	4
	.sectionentsize	8
	.align		4
        /*0000*/ 	.word	0x00000000
	.align		4
        /*0004*/ 	.word	0xffffffff
	.align		4
        /*0008*/ 	.word	0x00000000
	.align		4
        /*000c*/ 	.word	0xfffffffe
	.align		4
        /*0010*/ 	.word	0x00000000
	.align		4
        /*0014*/ 	.word	0xfffffffd
	.align		4
        /*0018*/ 	.word	0x00000000
	.align		4
        /*001c*/ 	.word	0xfffffffc


//--------------------- .text._Z9v3_kernelPdS_S_diiddddddd --------------------------
	.section	.text._Z9v3_kernelPdS_S_diiddddddd,"ax",@progbits
	.align	128
        .global         _Z9v3_kernelPdS_S_diiddddddd
        .type           _Z9v3_kernelPdS_S_diiddddddd,@function
        .size           _Z9v3_kernelPdS_S_diiddddddd,(.L_x_25 - _Z9v3_kernelPdS_S_diiddddddd)
        .other          _Z9v3_kernelPdS_S_diiddddddd,@"STO_CUDA_ENTRY STV_DEFAULT"
_Z9v3_kernelPdS_S_diiddddddd:
.text._Z9v3_kernelPdS_S_diiddddddd:
[----:B------:R-:W-:Y:S01]  /*0000*/  LDC R1, c[0x0][0x37c] ;  /* 0x0000df00ff017b82 */ /* 0x000fe20000000800 */
[----:B------:R-:W0:Y:S07]  /*0010*/  S2R R3, SR_TID.X ;  /* 0x0000000000037919 */ /* 0x000e2e0000002100 */
[----:B------:R-:W0:Y:S01]  /*0020*/  LDC R0, c[0x0][0x360] ;  /* 0x0000d800ff007b82 */ /* 0x000e220000000800 */
[----:B------:R-:W1:Y:S07]  /*0030*/  S2R R7, SR_TID.Y ;  /* 0x0000000000077919 */ /* 0x000e6e0000002200 */
[----:B------:R-:W0:Y:S08]  /*0040*/  S2UR UR4, SR_CTAID.X ;  /* 0x00000000000479c3 */ /* 0x000e300000002500 */
[----:B------:R-:W1:Y:S08]  /*0050*/  S2UR UR5, SR_CTAID.Y ;  /* 0x00000000000579c3 */ /* 0x000e700000002600 */
[----:B------:R-:W1:Y:S08]  /*0060*/  LDC R2, c[0x0][0x364] ;  /* 0x0000d900ff027b82 */ /* 0x000e700000000800 */
[----:B------:R-:W2:Y:S01]  /*0070*/  LDC.64 R4, c[0x0][0x3a0] ;  /* 0x0000e800ff047b82 */ /* 0x000ea20000000a00 */
[----:B0-----:R-:W-:-:S04]  /*0080*/  IMAD R0, R0, UR4, R3 ;  /* 0x0000000400007c24 */ /* 0x001fc8000f8e0203 */
[----:B------:R-:W-:Y:S02]  /*0090*/  VIADD R3, R0, 0x1 ;  /* 0x0000000100037836 */ /* 0x000fe40000000000 */
[----:B-1----:R-:W-:-:S05]  /*00a0*/  IMAD R2, R2, UR5, R7 ;  /* 0x0000000502027c24 */ /* 0x002fca000f8e0207 */
[----:B--2---:R-:W-:-:S04]  /*00b0*/  ISETP.GE.AND P0, PT, R2, R5, PT ;  /* 0x000000050200720c */ /* 0x004fc80003f06270 */
[----:B------:R-:W-:-:S13]  /*00c0*/  ISETP.GT.OR P0, PT, R3, R4, P0 ;  /* 0x000000040300720c */ /* 0x000fda0000704670 */
[----:B------:R-:W-:Y:S05]  /*00d0*/  @P0 EXIT ;  /* 0x000000000000094d */ /* 0x000fea0003800000 */
[----:B------:R-:W0:Y:S01]  /*00e0*/  LDC.64 R6, c[0x0][0x388] ;  /* 0x0000e200ff067b82 */ /* 0x000e220000000a00 */
[----:B------:R-:W1:Y:S01]  /*00f0*/  LDCU.64 UR4, c[0x0][0x358] ;  /* 0x00006b00ff0477ac */ /* 0x000e620008000a00 */
[----:B------:R-:W-:Y:S01]  /*0100*/  VIADD R9, R5, 0x2 ;  /* 0x0000000205097836 */ /* 0x000fe20000000000 */
[----:B------:R-:W2:Y:S03]  /*0110*/  LDCU.64 UR6, c[0x0][0x388] ;  /* 0x00007100ff0677ac */ /* 0x000ea60008000a00 */
[----:B------:R-:W-:Y:S01]  /*0120*/  IMAD R8, R2, R9, R9 ;  /* 0x0000000902087224 */ /* 0x000fe200078e0209 */
[----:B------:R-:W3:Y:S03]  /*0130*/  LDCU.128 UR8, c[0x0][0x3b0] ;  /* 0x00007600ff0877ac */ /* 0x000ee60008000c00 */
[----:B------:R-:W-:-:S04]  /*0140*/  IMAD.IADD R8, R3, 0x1, R8 ;  /* 0x0000000103087824 */ /* 0x000fc800078e0208 */
[----:B0-----:R-:W-:-:S05]  /*0150*/  IMAD.WIDE R6, R8, 0x8, R6 ;  /* 0x0000000808067825 */ /* 0x001fca00078e0206 */
[----:B-1----:R-:W4:Y:S04]  /*0160*/  LDG.E.64 R10, desc[UR4][R6.64+0x8] ;  /* 0x00000804060a7981 */ /* 0x002f28000c1e1b00 */
[----:B------:R-:W4:Y:S01]  /*0170*/  LDG.E.64 R12, desc[UR4][R6.64+-0x8] ;  /* 0xfffff804060c7981 */ /* 0x000f22000c1e1b00 */
[----:B------:R-:W-:Y:S02]  /*0180*/  SHF.R.S32.HI R9, RZ, 0x1f, R5 ;  /* 0x0000001fff097819 */ /* 0x000fe40000011405 */
[C---:B------:R-:W-:Y:S01]  /*0190*/  IADD3 R0, P0, PT, R8.reuse, -R5, RZ ;  /* 0x8000000508007210 */ /* 0x040fe20007f1e0ff */
[----:B------:R0:W5:Y:S01]  /*01a0*/  LDG.E.64 R2, desc[UR4][R6.64] ;  /* 0x0000000406027981 */ /* 0x000162000c1e1b00 */
[----:B------:R-:W-:Y:S02]  /*01b0*/  IMAD.WIDE R4, R5, 0x8, R6 ;  /* 0x0000000805047825 */ /* 0x000fe400078e0206 */
[----:B------:R-:W-:-:S02]  /*01c0*/  LEA.HI.X.SX32 R9, R8, ~R9, 0x1, P0 ;  /* 0x8000000908097211 */ /* 0x000fc400000f0eff */
[C---:B--2---:R-:W-:Y:S02]  /*01d0*/  LEA R14, P0, R0.reuse, UR6, 0x3 ;  /* 0x00000006000e7c11 */ /* 0x044fe4000f8018ff */
[----:B------:R-:W2:Y:S02]  /*01e0*/  LDG.E.64 R4, desc[UR4][R4.64+0x10] ;  /* 0x0000100404047981 */ /* 0x000ea4000c1e1b00 */
[----:B------:R-:W-:Y:S01]  /*01f0*/  LEA.HI.X R15, R0, UR7, R9, 0x3, P0 ;  /* 0x00000007000f7c11 */ /* 0x000fe200080f1c09 */
[----:B------:R-:W1:Y:S01]  /*0200*/  LDCU.64 UR6, c[0x0][0x398] ;  /* 0x00007300ff0677ac */ /* 0x000e620008000a00 */
[----:B0-----:R-:W0:Y:S04]  /*0210*/  LDC.64 R6, c[0x0][0x390] ;  /* 0x0000e400ff067b82 */ /* 0x001e280000000a00 */
[----:B------:R-:W3:Y:S01]  /*0220*/  LDG.E.64 R14, desc[UR4][R14.64+-0x10] ;  /* 0xfffff0040e0e7981 */ /* 0x000ee2000c1e1b00 */
[----:B----4-:R-:W-:-:S03]  /*0230*/  DADD R10, R10, R12 ;  /* 0x000000000a0a7229 */ /* 0x010fc6000000000c */
[----:B------:R-:W4:Y:S05]  /*0240*/  LDC.64 R12, c[0x0][0x380] ;  /* 0x0000e000ff0c7b82 */ /* 0x000f2a0000000a00 */
[----:B-----5:R-:W-:-:S08]  /*0250*/  DFMA R10, R2, -4, R10 ;  /* 0xc0100000020a782b */ /* 0x020fd0000000000a */
[----:B--2---:R-:W-:-:S08]  /*0260*/  DADD R10, R10, R4 ;  /* 0x000000000a0a7229 */ /* 0x004fd00000000004 */
[----:B---3--:R-:W-:-:S08]  /*0270*/  DADD R10, R10, R14 ;  /* 0x000000000a0a7229 */ /* 0x008fd0000000000e */
[----:B-1----:R-:W-:Y:S01]  /*0280*/  DFMA R2, R10, UR6, R2 ;  /* 0x000000060a027c2b */ /* 0x002fe20008000002 */
[----:B------:R-:W1:Y:S01]  /*0290*/  LDCU.64 UR6, c[0x0][0x3a8] ;  /* 0x00007500ff0677ac */ /* 0x000e620008000a00 */
[----:B----4-:R-:W-:-:S05]  /*02a0*/  IMAD.WIDE R10, R8, 0x8, R12 ;  /* 0x00000008080a7825 */ /* 0x010fca00078e020c */
[----:B------:R2:W-:Y:S01]  /*02b0*/  STG.E.64 desc[UR4][R10.64], R2 ;  /* 0x000000020a007986 */ /* 0x0005e2000c101b04 */
[----:B------:R-:W-:Y:S01]  /*02c0*/  BAR.SYNC.DEFER_BLOCKING 0x0 ;  /* 0x0000000000007b1d */ /* 0x000fe20000010000 */
[----:B0-----:R-:W-:-:S05]  /*02d0*/  IMAD.WIDE R8, R8, 0x8, R6 ;  /* 0x0000000808087825 */ /* 0x001fca00078e0206 */
[----:B------:R-:W1:Y:S04]  /*02e0*/  LDG.E.64 R4, desc[UR4][R10.64] ;  /* 0x000000040a047981 */ /* 0x000e68000c1e1b00 */
[----:B------:R-:W3:Y:S01]  /*02f0*/  LDG.E.64 R6, desc[UR4][R8.64] ;  /* 0x0000000408067981 */ /* 0x000ee2000c1e1b00 */
[----:B--2---:R-:W-:Y:S01]  /*0300*/  IMAD.MOV.U32 R2, RZ, RZ, 0x1 ;  /* 0x00000001ff027424 */ /* 0x004fe200078e00ff */
[----:B------:R-:W-:Y:S01]  /*0310*/  BSSY.RECONVERGENT B0, `(.L_x_0) ;  /* 0x000001e000007945 */ /* 0x000fe20003800200 */
[C---:B-1----:R-:W-:Y:S01]  /*0320*/  DMUL R12, R4.reuse, UR6 ;  /* 0x00000006040c7c28 */ /* 0x042fe20008000000 */
[----:B------:R-:W0:Y:S01]  /*0330*/  LDCU.64 UR6, c[0x0][0x3d0] ;  /* 0x00007a00ff0677ac */ /* 0x000e220008000a00 */
[C---:B------:R-:W-:Y:S02]  /*0340*/  DADD R14, R4.reuse, -UR10 ;  /* 0x8000000a040e7e29 */ /* 0x040fe40008000000 */
[----:B------:R-:W-:-:S06]  /*0350*/  DADD R16, R4, -1 ;  /* 0xbff0000004107429 */ /* 0x000fcc0000000000 */
[----:B------:R-:W-:-:S08]  /*0360*/  DMUL R12, R12, R14 ;  /* 0x0000000e0c0c7228 */ /* 0x000fd00000000000 */
[----:B------:R-:W-:-:S08]  /*0370*/  DMUL R12, R12, R16 ;  /* 0x000000100c0c7228 */ /* 0x000fd00000000000 */
[----:B---3--:R-:W-:-:S08]  /*0380*/  DFMA R12, R4, R6, R12 ;  /* 0x00000006040c722b */ /* 0x008fd0000000000c */
[----:B------:R-:W-:-:S07]  /*0390*/  DFMA R4, -R12, UR8, R4 ;  /* 0x000000080c047c2b */ /* 0x000fce0008000104 */
[----:B------:R1:W-:Y:S01]  /*03a0*/  STG.E.64 desc[UR4][R10.64], R4 ;  /* 0x000000040a007986 */ /* 0x0003e2000c101b04 */
[----:B0-----:R-:W-:Y:S01]  /*03b0*/  DADD R14, R4, UR6 ;  /* 0x00000006040e7e29 */ /* 0x001fe20008000000 */
[----:B------:R-:W0:Y:S05]  /*03c0*/  LDCU.64 UR6, c[0x0][0x3c8] ;  /* 0x00007900ff0677ac */ /* 0x000e2a0008000a00 */
[----:B------:R-:W2:Y:S02]  /*03d0*/  MUFU.RCP64H R3, R15 ;  /* 0x0000000f00037308 */ /* 0x000ea40000001800 */
[----:B--2---:R-:W-:-:S08]  /*03e0*/  DFMA R12, -R14, R2, 1 ;  /* 0x3ff000000e0c742b */ /* 0x004fd00000000102 */
[----:B------:R-:W-:-:S08]  /*03f0*/  DFMA R12, R12, R12, R12 ;  /* 0x0000000c0c0c722b */ /* 0x000fd0000000000c */
[----:B------:R-:W-:Y:S02]  /*0400*/  DFMA R2, R2, R12, R2 ;  /* 0x0000000c0202722b */ /* 0x000fe40000000002 */
[----:B0-----:R-:W-:-:S06]  /*0410*/  DMUL R12, R6, UR6 ;  /* 0x00000006060c7c28 */ /* 0x001fcc0008000000 */
[----:B------:R-:W-:-:S04]  /*0420*/  DFMA R16, -R14, R2, 1 ;  /* 0x3ff000000e10742b */ /* 0x000fc80000000102 */
[----:B------:R-:W-:-:S04]  /*0430*/  FSETP.GEU.AND P1, PT, |R13|, 6.5827683646048100446e-37, PT ;  /* 0x036000000d00780b */ /* 0x000fc80003f2e200 */
[----:B------:R-:W-:-:S08]  /*0440*/  DFMA R2, R2, R16, R2 ;  /* 0x000000100202722b */ /* 0x000fd00000000002 */
[----:B------:R-:W-:-:S08]  /*0450*/  DMUL R16, R12, R2 ;  /* 0x000000020c107228 */ /* 0x000fd00000000000 */
[----:B------:R-:W-:-:S08]  /*0460*/  DFMA R18, -R14, R16, R12 ;  /* 0x000000100e12722b */ /* 0x000fd0000000010c */
[----:B------:R-:W-:-:S10]  /*0470*/  DFMA R2, R2, R18, R16 ;  /* 0x000000120202722b */ /* 0x000fd40000000010 */
[----:B------:R-:W-:-:S05]  /*0480*/  FFMA R0, RZ, R15, R3 ;  /* 0x0000000fff007223 */ /* 0x000fca0000000003 */
[----:B------:R-:W-:-:S13]  /*0490*/  FSETP.GT.AND P0, PT, |R0|, 1.469367938527859385e-39, PT ;  /* 0x001000000000780b */ /* 0x000fda0003f04200 */
[----:B-1----:R-:W-:Y:S05]  /*04a0*/  @P0 BRA P1, `(.L_x_1) ;  /* 0x0000000000100947 */ /* 0x002fea0000800000 */
[----:B------:R-:W-:-:S07]  /*04b0*/  MOV R0, 0x4d0 ;  /* 0x000004d000007802 */ /* 0x000fce0000000f00 */
[----:B------:R-:W-:Y:S05]  /*04c0*/  CALL.REL.NOINC `($__internal_0_$__cuda_sm20_div_rn_f64_full) ;  /* 0x0000000000407944 */ /* 0x000fea0003c00000 */
[----:B------:R-:W-:Y:S02]  /*04d0*/  IMAD.MOV.U32 R2, RZ, RZ, R18 ;  /* 0x000000ffff027224 */ /* 0x000fe400078e0012 */
[----:B------:R-:W-:-:S07]  /*04e0*/  IMAD.MOV.U32 R3, RZ, RZ, R19 ;  /* 0x000000ffff037224 */ /* 0x000fce00078e0013 */
.L_x_1:
[----:B------:R-:W-:Y:S05]  /*04f0*/  BSYNC.RECONVERGENT B0 ;  /* 0x0000000000007941 */ /* 0x000fea0003800200 */
.L_x_0:
[----:B------:R-:W0:Y:S01]  /*0500*/  LDCU.64 UR8, c[0x0][0x3d8] ;  /* 0x00007b00ff0877ac */ /* 0x000e220008000a00 */
[----:B------:R-:W1:Y:S01]  /*0510*/  LDCU.64 UR6, c[0x0][0x3c0] ;  /* 0x00007800ff0677ac */ /* 0x000e620008000a00 */
[----:B------:R-:W2:Y:S01]  /*0520*/  LDCU.64 UR12, c[0x0][0x3a8] ;  /* 0x00007500ff0c77ac */ /* 0x000ea20008000a00 */
[----:B------:R-:W3:Y:S01]  /*0530*/  LDCU.64 UR10, c[0x0][0x3b0] ;  /* 0x00007600ff0a77ac */ /* 0x000ee20008000a00 */
[----:B0-----:R-:W-:Y:S02]  /*0540*/  DADD R10, R4, -UR8 ;  /* 0x80000008040a7e29 */ /* 0x001fe40008000000 */
[----:B-1----:R-:W-:Y:S02]  /*0550*/  DADD R2, R2, UR6 ;  /* 0x0000000602027e29 */ /* 0x002fe40008000000 */
[----:B--2---:R-:W-:-:S04]  /*0560*/  DMUL R4, R4, UR12 ;  /* 0x0000000c04047c28 */ /* 0x004fc80008000000 */
[----:B------:R-:W-:Y:S02]  /*0570*/  DADD R10, R10, -1 ;  /* 0xbff000000a0a7429 */ /* 0x000fe40000000000 */
[----:B---3--:R-:W-:-:S06]  /*0580*/  DMUL R2, R2, UR10 ;  /* 0x0000000a02027c28 */ /* 0x008fcc0008000000 */
[----:B------:R-:W-:-:S08]  /*0590*/  DFMA R4, -R4, R10, -R6 ;  /* 0x0000000a0404722b */ /* 0x000fd00000000906 */
[----:B------:R-:W-:-:S07]  /*05a0*/  DFMA R2, R2, R4, R6 ;  /* 0x000000040202722b */ /* 0x000fce0000000006 */
[----:B------:R-:W-:Y:S01]  /*05b0*/  STG.E.64 desc[UR4][R8.64], R2 ;  /* 0x0000000208007986 */ /* 0x000fe2000c101b04 */
[----:B------:R-:W-:Y:S05]  /*05c0*/  EXIT ;  /* 0x000000000000794d */ /* 0x000fea0003800000 */
        .weak           $__internal_0_$__cuda_sm20_div_rn_f64_full
        .type           $__internal_0_$__cuda_sm20_div_rn_f64_full,@function
        .size           $__internal_0_$__cuda_sm20_div_rn_f64_full,(.L_x_25 - $__internal_0_$__cuda_sm20_div_rn_f64_full)
$__internal_0_$__cuda_sm20_div_rn_f64_full:
[C---:B------:R-:W-:Y:S01]  /*05d0*/  FSETP.GEU.AND P0, PT, |R15|.reuse, 1.469367938527859385e-39, PT ;  /* 0x001000000f00780b */ /* 0x040fe20003f0e200 */
[--C-:B------:R-:W-:Y:S01]  /*05e0*/  IMAD.MOV.U32 R10, RZ, RZ, R14.reuse ;  /* 0x000000ffff0a7224 */ /* 0x100fe200078e000e */
[----:B------:R-:W-:Y:S01]  /*05f0*/  LOP3.LUT R2, R15, 0x800fffff, RZ, 0xc0, !PT ;  /* 0x800fffff0f027812 */ /* 0x000fe200078ec0ff */
[----:B------:R-:W-:Y:S01]  /*0600*/  IMAD.MOV.U32 R11, RZ, RZ, R15 ;  /* 0x000000ffff0b7224 */ /* 0x000fe200078e000f */
[C---:B------:R-:W-:Y:S01]  /*0610*/  FSETP.GEU.AND P2, PT, |R13|.reuse, 1.469367938527859385e-39, PT ;  /* 0x001000000d00780b */ /* 0x040fe20003f4e200 */
[----:B------:R-:W-:Y:S01]  /*0620*/  IMAD.MOV.U32 R16, RZ, RZ, 0x1 ;  /* 0x00000001ff107424 */ /* 0x000fe200078e00ff */
[----:B------:R-:W-:Y:S01]  /*0630*/  LOP3.LUT R3, R2, 0x3ff00000, RZ, 0xfc, !PT ;  /* 0x3ff0000002037812 */ /* 0x000fe200078efcff */
[----:B------:R-:W-:Y:S01]  /*0640*/  IMAD.MOV.U32 R2, RZ, RZ, R14 ;  /* 0x000000ffff027224 */ /* 0x000fe200078e000e */
[----:B------:R-:W-:Y:S01]  /*0650*/  LOP3.LUT R20, R13, 0x7ff00000, RZ, 0xc0, !PT ;  /* 0x7ff000000d147812 */ /* 0x000fe200078ec0ff */
[----:B------:R-:W-:Y:S01]  /*0660*/  IMAD.MOV.U32 R14, RZ, RZ, R12 ;  /* 0x000000ffff0e7224 */ /* 0x000fe200078e000c */
[----:B------:R-:W-:Y:S01]  /*0670*/  LOP3.LUT R23, R15, 0x7ff00000, RZ, 0xc0, !PT ;  /* 0x7ff000000f177812 */ /* 0x000fe200078ec0ff */
[----:B------:R-:W-:Y:S02]  /*0680*/  BSSY.RECONVERGENT B1, `(.L_x_2) ;  /* 0x000004e000017945 */ /* 0x000fe40003800200 */
[----:B------:R-:W-:Y:S01]  /*0690*/  @!P0 DMUL R2, R10, 8.98846567431157953865e+307 ;  /* 0x7fe000000a028828 */ /* 0x000fe20000000000 */
[----:B------:R-:W-:Y:S01]  /*06a0*/  ISETP.GE.U32.AND P1, PT, R20, R23, PT ;  /* 0x000000171400720c */ /* 0x000fe20003f26070 */
[----:B------:R-:W-:-:S02]  /*06b0*/  IMAD.MOV.U32 R22, RZ, RZ, R20 ;  /* 0x000000ffff167224 */ /* 0x000fc400078e0014 */
[----:B------:R-:W-:Y:S02]  /*06c0*/  @!P2 LOP3.LUT R21, R11, 0x7ff00000, RZ, 0xc0, !PT ;  /* 0x7ff000000b15a812 */ /* 0x000fe400078ec0ff */
[----:B------:R-:W0:Y:S02]  /*06d0*/  MUFU.RCP64H R17, R3 ;  /* 0x0000000300117308 */ /* 0x000e240000001800 */
[----:B------:R-:W-:Y:S01]  /*06e0*/  @!P2 ISETP.GE.U32.AND P3, PT, R20, R21, PT ;  /* 0x000000151400a20c */ /* 0x000fe20003f66070 */
[----:B------:R-:W-:Y:S01]  /*06f0*/  IMAD.MOV.U32 R21, RZ, RZ, 0x1ca00000 ;  /* 0x1ca00000ff157424 */ /* 0x000fe200078e00ff */
[----:B------:R-:W-:-:S04]  /*0700*/  @!P0 LOP3.LUT R23, R3, 0x7ff00000, RZ, 0xc0, !PT ;  /* 0x7ff0000003178812 */ /* 0x000fc800078ec0ff */
[----:B------:R-:W-:-:S04]  /*0710*/  SEL R15, R21, 0x63400000, !P1 ;  /* 0x63400000150f7807 */ /* 0x000fc80004800000 */
[----:B------:R-:W-:Y:S01]  /*0720*/  LOP3.LUT R15, R15, 0x800fffff, R13, 0xf8, !PT ;  /* 0x800fffff0f0f7812 */ /* 0x000fe200078ef80d */
[----:B0-----:R-:W-:-:S08]  /*0730*/  DFMA R18, R16, -R2, 1 ;  /* 0x3ff000001012742b */ /* 0x001fd00000000802 */
[----:B------:R-:W-:-:S08]  /*0740*/  DFMA R18, R18, R18, R18 ;  /* 0x000000121212722b */ /* 0x000fd00000000012 */
[----:B------:R-:W-:Y:S01]  /*0750*/  DFMA R16, R16, R18, R16 ;  /* 0x000000121010722b */ /* 0x000fe20000000010 */
[----:B------:R-:W-:-:S04]  /*0760*/  @!P2 SEL R19, R21, 0x63400000, !P3 ;  /* 0x634000001513a807 */ /* 0x000fc80005800000 */
[----:B------:R-:W-:-:S03]  /*0770*/  @!P2 LOP3.LUT R24, R19, 0x80000000, R13, 0xf8, !PT ;  /* 0x800000001318a812 */ /* 0x000fc600078ef80d */
[----:B------:R-:W-:Y:S01]  /*0780*/  DFMA R18, R16, -R2, 1 ;  /* 0x3ff000001012742b */ /* 0x000fe20000000802 */
[----:B------:R-:W-:Y:S01]  /*0790*/  @!P2 LOP3.LUT R25, R24, 0x100000, RZ, 0xfc, !PT ;  /* 0x001000001819a812 */ /* 0x000fe200078efcff */
[----:B------:R-:W-:-:S06]  /*07a0*/  @!P2 IMAD.MOV.U32 R24, RZ, RZ, RZ ;  /* 0x000000ffff18a224 */ /* 0x000fcc00078e00ff */
[----:B------:R-:W-:Y:S02]  /*07b0*/  DFMA R16, R16, R18, R16 ;  /* 0x000000121010722b */ /* 0x000fe40000000010 */
[----:B------:R-:W-:-:S08]  /*07c0*/  @!P2 DFMA R14, R14, 2, -R24 ;  /* 0x400000000e0ea82b */ /* 0x000fd00000000818 */
[----:B------:R-:W-:Y:S02]  /*07d0*/  DMUL R18, R16, R14 ;  /* 0x0000000e10127228 */ /* 0x000fe40000000000 */
[----:B------:R-:W-:-:S05]  /*07e0*/  @!P2 LOP3.LUT R22, R15, 0x7ff00000, RZ, 0xc0, !PT ;  /* 0x7ff000000f16a812 */ /* 0x000fca00078ec0ff */
[----:B------:R-:W-:Y:S01]  /*07f0*/  VIADD R26, R22, 0xffffffff ;  /* 0xffffffff161a7836 */ /* 0x000fe20000000000 */
[----:B------:R-:W-:-:S04]  /*0800*/  DFMA R24, R18, -R2, R14 ;  /* 0x800000021218722b */ /* 0x000fc8000000000e */
[----:B------:R-:W-:Y:S01]  /*0810*/  ISETP.GT.U32.AND P0, PT, R26, 0x7feffffe, PT ;  /* 0x7feffffe1a00780c */ /* 0x000fe20003f04070 */
[----:B------:R-:W-:-:S03]  /*0820*/  VIADD R26, R23, 0xffffffff ;  /* 0xffffffff171a7836 */ /* 0x000fc60000000000 */
[----:B------:R-:W-:Y:S02]  /*0830*/  DFMA R16, R16, R24, R18 ;  /* 0x000000181010722b */ /* 0x000fe40000000012 */
[----:B------:R-:W-:-:S13]  /*0840*/  ISETP.GT.U32.OR P0, PT, R26, 0x7feffffe, P0 ;  /* 0x7feffffe1a00780c */ /* 0x000fda0000704470 */
[----:B------:R-:W-:Y:S05]  /*0850*/  @P0 BRA `(.L_x_3) ;  /* 0x00000000006c0947 */ /* 0x000fea0003800000 */
[----:B------:R-:W-:-:S04]  /*0860*/  LOP3.LUT R13, R11, 0x7ff00000, RZ, 0xc0, !PT ;  /* 0x7ff000000b0d7812 */ /* 0x000fc800078ec0ff */
[CC--:B------:R-:W-:Y:S02]  /*0870*/  VIADDMNMX R12, R20.reuse, -R13.reuse, 0xb9600000, !PT ;  /* 0xb9600000140c7446 */ /* 0x0c0fe4000780090d */
[----:B------:R-:W-:Y:S01]  /*0880*/  ISETP.GE.U32.AND P0, PT, R20, R13, PT ;  /* 0x0000000d1400720c */ /* 0x000fe20003f06070 */
[----:B------:R-:W-:Y:S01]  /*0890*/  IMAD.MOV.U32 R20, RZ, RZ, RZ ;  /* 0x000000ffff147224 */ /* 0x000fe200078e00ff */
[----:B------:R-:W-:Y:S02]  /*08a0*/  VIMNMX R12, PT, PT, R12, 0x46a00000, PT ;  /* 0x46a000000c0c7848 */ /* 0x000fe40003fe0100 */
[----:B------:R-:W-:-:S05]  /*08b0*/  SEL R21, R21, 0x63400000, !P0 ;  /* 0x6340000015157807 */ /* 0x000fca0004000000 */
[----:B------:R-:W-:-:S04]  /*08c0*/  IMAD.IADD R12, R12, 0x1, -R21 ;  /* 0x000000010c0c7824 */ /* 0x000fc800078e0a15 */
[----:B------:R-:W-:-:S06]  /*08d0*/  VIADD R21, R12, 0x7fe00000 ;  /* 0x7fe000000c157836 */ /* 0x000fcc0000000000 */
[----:B------:R-:W-:-:S10]  /*08e0*/  DMUL R18, R16, R20 ;  /* 0x0000001410127228 */ /* 0x000fd40000000000 */
[----:B------:R-:W-:-:S13]  /*08f0*/  FSETP.GTU.AND P0, PT, |R19|, 1.469367938527859385e-39, PT ;  /* 0x001000001300780b */ /* 0x000fda0003f0c200 */
[----:B------:R-:W-:Y:S05]  /*0900*/  @P0 BRA `(.L_x_4) ;  /* 0x0000000000940947 */ /* 0x000fea0003800000 */
[----:B------:R-:W-:Y:S01]  /*0910*/  DFMA R2, R16, -R2, R14 ;  /* 0x800000021002722b */ /* 0x000fe2000000000e */
[----:B------:R-:W-:-:S09]  /*0920*/  IMAD.MOV.U32 R20, RZ, RZ, RZ ;  /* 0x000000ffff147224 */ /* 0x000fd200078e00ff */
[C---:B------:R-:W-:Y:S02]  /*0930*/  FSETP.NEU.AND P0, PT, R3.reuse, RZ, PT ;  /* 0x000000ff0300720b */ /* 0x040fe40003f0d000 */
[----:B------:R-:W-:-:S04]  /*0940*/  LOP3.LUT R11, R3, 0x80000000, R11, 0x48, !PT ;  /* 0x80000000030b7812 */ /* 0x000fc800078e480b */
[----:B------:R-:W-:-:S07]  /*0950*/  LOP3.LUT R21, R11, R21, RZ, 0xfc, !PT ;  /* 0x000000150b157212 */ /* 0x000fce00078efcff */
[----:B------:R-:W-:Y:S05]  /*0960*/  @!P0 BRA `(.L_x_4) ;  /* 0x00000000007c8947 */ /* 0x000fea0003800000 */
[----:B------:R-:W-:Y:S02]  /*0970*/  IMAD.MOV R3, RZ, RZ, -R12 ;  /* 0x000000ffff037224 */ /* 0x000fe400078e0a0c */
[----:B------:R-:W-:-:S06]  /*0980*/  IMAD.MOV.U32 R2, RZ, RZ, RZ ;  /* 0x000000ffff027224 */ /* 0x000fcc00078e00ff */
[----:B------:R-:W-:Y:S02]  /*0990*/  DFMA R2, R18, -R2, R16 ;  /* 0x800000021202722b */ /* 0x000fe40000000010 */
[----:B------:R-:W-:-:S04]  /*09a0*/  DMUL.RP R16, R16, R20 ;  /* 0x0000001410107228 */ /* 0x000fc80000008000 */
[----:B------:R-:W-:-:S04]  /*09b0*/  IADD3 R2, PT, PT, -R12, -0x43300000, RZ ;  /* 0xbcd000000c027810 */ /* 0x000fc80007ffe1ff */
[----:B------:R-:W-:Y:S02]  /*09c0*/  FSETP.NEU.AND P0, PT, |R3|, R2, PT ;  /* 0x000000020300720b */ /* 0x000fe40003f0d200 */
[----:B------:R-:W-:Y:S02]  /*09d0*/  LOP3.LUT R11, R17, R11, RZ, 0x3c, !PT ;  /* 0x0000000b110b7212 */ /* 0x000fe400078e3cff */
[----:B------:R-:W-:Y:S02]  /*09e0*/  FSEL R18, R16, R18, !P0 ;  /* 0x0000001210127208 */ /* 0x000fe40004000000 */
[----:B------:R-:W-:Y:S01]  /*09f0*/  FSEL R19, R11, R19, !P0 ;  /* 0x000000130b137208 */ /* 0x000fe20004000000 */
[----:B------:R-:W-:Y:S06]  /*0a00*/  BRA `(.L_x_4) ;  /* 0x0000000000547947 */ /* 0x000fec0003800000 */
.L_x_3:
[----:B------:R-:W-:-:S14]  /*0a10*/  DSETP.NAN.AND P0, PT, R12, R12, PT ;  /* 0x0000000c0c00722a */ /* 0x000fdc0003f08000 */
[----:B------:R-:W-:Y:S05]  /*0a20*/  @P0 BRA `(.L_x_5) ;  /* 0x0000000000440947 */ /* 0x000fea0003800000 */
[----:B------:R-:W-:-:S14]  /*0a30*/  DSETP.NAN.AND P0, PT, R10, R10, PT ;  /* 0x0000000a0a00722a */ /* 0x000fdc0003f08000 */
[----:B------:R-:W-:Y:S05]  /*0a40*/  @P0 BRA `(.L_x_6) ;  /* 0x0000000000300947 */ /* 0x000fea0003800000 */
[----:B------:R-:W-:Y:S01]  /*0a50*/  ISETP.NE.AND P0, PT, R22, R23, PT ;  /* 0x000000171600720c */ /* 0x000fe20003f05270 */
[----:B------:R-:W-:Y:S02]  /*0a60*/  IMAD.MOV.U32 R18, RZ, RZ, 0x0 ;  /* 0x00000000ff127424 */ /* 0x000fe400078e00ff */
[----:B------:R-:W-:-:S10]  /*0a70*/  IMAD.MOV.U32 R19, RZ, RZ, -0x80000 ;  /* 0xfff80000ff137424 */ /* 0x000fd400078e00ff */
[----:B------:R-:W-:Y:S05]  /*0a80*/  @!P0 BRA `(.L_x_4) ;  /* 0x0000000000348947 */ /* 0x000fea0003800000 */
[----:B------:R-:W-:Y:S02]  /*0a90*/  ISETP.NE.AND P0, PT, R22, 0x7ff00000, PT ;  /* 0x7ff000001600780c */ /* 0x000fe40003f05270 */
[----:B------:R-:W-:Y:S02]  /*0aa0*/  LOP3.LUT R19, R13, 0x80000000, R11, 0x48, !PT ;  /* 0x800000000d137812 */ /* 0x000fe400078e480b */
[----:B------:R-:W-:-:S13]  /*0ab0*/  ISETP.EQ.OR P0, PT, R23, RZ, !P0 ;  /* 0x000000ff1700720c */ /* 0x000fda0004702670 */
[----:B------:R-:W-:Y:S01]  /*0ac0*/  @P0 LOP3.LUT R2, R19, 0x7ff00000, RZ, 0xfc, !PT ;  /* 0x7ff0000013020812 */ /* 0x000fe200078efcff */
[----:B------:R-:W-:Y:S02]  /*0ad0*/  @!P0 IMAD.MOV.U32 R18, RZ, RZ, RZ ;  /* 0x000000ffff128224 */ /* 0x000fe400078e00ff */
[----:B------:R-:W-:Y:S02]  /*0ae0*/  @P0 IMAD.MOV.U32 R18, RZ, RZ, RZ ;  /* 0x000000ffff120224 */ /* 0x000fe400078e00ff */
[----:B------:R-:W-:Y:S01]  /*0af0*/  @P0 IMAD.MOV.U32 R19, RZ, RZ, R2 ;  /* 0x000000ffff130224 */ /* 0x000fe200078e0002 */
[----:B------:R-:W-:Y:S06]  /*0b00*/  BRA `(.L_x_4) ;  /* 0x0000000000147947 */ /* 0x000fec0003800000 */
.L_x_6:
[----:B------:R-:W-:Y:S01]  /*0b10*/  LOP3.LUT R19, R11, 0x80000, RZ, 0xfc, !PT ;  /* 0x000800000b137812 */ /* 0x000fe200078efcff */
[----:B------:R-:W-:Y:S01]  /*0b20*/  IMAD.MOV.U32 R18, RZ, RZ, R10 ;  /* 0x000000ffff127224 */ /* 0x000fe200078e000a */
[----:B------:R-:W-:Y:S06]  /*0b30*/  BRA `(.L_x_4) ;  /* 0x0000000000087947 */ /* 0x000fec0003800000 */
.L_x_5:
[----:B------:R-:W-:Y:S01]  /*0b40*/  LOP3.LUT R19, R13, 0x80000, RZ, 0xfc, !PT ;  /* 0x000800000d137812 */ /* 0x000fe200078efcff */
[----:B------:R-:W-:-:S07]  /*0b50*/  IMAD.MOV.U32 R18, RZ, RZ, R12 ;  /* 0x000000ffff127224 */ /* 0x000fce00078e000c */
.L_x_4:
[----:B------:R-:W-:Y:S05]  /*0b60*/  BSYNC.RECONVERGENT B1 ;  /* 0x0000000000017941 */ /* 0x000fea0003800200 */
.L_x_2:
[----:B------:R-:W-:Y:S02]  /*0b70*/  IMAD.MOV.U32 R2, RZ, RZ, R0 ;  /* 0x000000ffff027224 */ /* 0x000fe400078e0000 */
[----:B------:R-:W-:-:S04]  /*0b80*/  IMAD.MOV.U32 R3, RZ, RZ, 0x0 ;  /* 0x00000000ff037424 */ /* 0x000fc800078e00ff */
[----:B------:R-:W-:Y:S05]  /*0b90*/  RET.REL.NODEC R2 `(_Z9v3_kernelPdS_S_diiddddddd) ;  /* 0xfffffff402187950 */ /* 0x000fea0003c3ffff */
.L_x_7:
[----:B------:R-:W-:-:S00]  /*0ba0*/  BRA `(.L_x_7) ;  /* 0xfffffffc00fc7947 */ /* 0x000fc0000383ffff */
[----:B------:R-:W-:-:S00]  /*0bb0*/  NOP ;  /* 0x0000000000007918 */ /* 0x000fc00000000000 */
        /* <DEDUP_REMOVED lines=12> */
.L_x_25:


//--------------------- .text._Z9v2_kernelPdS_S_diiddddddd --------------------------
	.section	.text._Z9v2_kernelPdS_S_diiddddddd,"ax",@progbits
	.align	128
        .global         _Z9v2_kernelPdS_S_diiddddddd
        .type           _Z9v2_kernelPdS_S_diiddddddd,@function
        .size           _Z9v2_kernelPdS_S_diiddddddd,(.L_x_26 - _Z9v2_kernelPdS_S_diiddddddd)
        .other          _Z9v2_kernelPdS_S_diiddddddd,@"STO_CUDA_ENTRY STV_DEFAULT"
_Z9v2_kernelPdS_S_diiddddddd:
.text._Z9v2_kernelPdS_S_diiddddddd:
        /* <DEDUP_REMOVED lines=26> */
[----:B------:R-:W5:Y:S01]  /*01a0*/  LDG.E.64 R2, desc[UR4][R6.64] ;  /* 0x0000000406027981 */ /* 0x000f62000c1e1b00 */
[----:B------:R-:W-:Y:S02]  /*01b0*/  IMAD.WIDE R4, R5, 0x8, R6 ;  /* 0x0000000805047825 */ /* 0x000fe400078e0206 */
[----:B------:R-:W-:-:S02]  /*01c0*/  LEA.HI.X.SX32 R9, R8, ~R9, 0x1, P0 ;  /* 0x8000000908097211 */ /* 0x000fc400000f0eff */
[C---:B--2---:R-:W-:Y:S02]  /*01d0*/  LEA R14, P0, R0.reuse, UR6, 0x3 ;  /* 0x00000006000e7c11 */ /* 0x044fe4000f8018ff */
[----:B------:R-:W2:Y:S02]  /*01e0*/  LDG.E.64 R4, desc[UR4][R4.64+0x10] ;  /* 0x0000100404047981 */ /* 0x000ea4000c1e1b00 */
[----:B------:R-:W-:Y:S01]  /*01f0*/  LEA.HI.X R15, R0, UR7, R9, 0x3, P0 ;  /* 0x00000007000f7c11 */ /* 0x000fe200080f1c09 */
[----:B------:R-:W0:Y:S05]  /*0200*/  LDCU.64 UR6, c[0x0][0x398] ;  /* 0x00007300ff0677ac */ /* 0x000e2a0008000a00 */
[----:B------:R-:W3:Y:S01]  /*0210*/  LDG.E.64 R14, desc[UR4][R14.64+-0x10] ;  /* 0xfffff0040e0e7981 */ /* 0x000ee2000c1e1b00 */
[----:B----4-:R-:W-:Y:S01]  /*0220*/  DADD R10, R10, R12 ;  /* 0x000000000a0a7229 */ /* 0x010fe2000000000c */
[----:B------:R-:W1:Y:S07]  /*0230*/  LDC.64 R12, c[0x0][0x380] ;  /* 0x0000e000ff0c7b82 */ /* 0x000e6e0000000a00 */
[----:B-----5:R-:W-:-:S08]  /*0240*/  DFMA R10, R2, -4, R10 ;  /* 0xc0100000020a782b */ /* 0x020fd0000000000a */
[----:B--2---:R-:W-:Y:S01]  /*0250*/  DADD R10, R10, R4 ;  /* 0x000000000a0a7229 */ /* 0x004fe20000000004 */
[----:B------:R-:W2:Y:S07]  /*0260*/  LDC.64 R4, c[0x0][0x390] ;  /* 0x0000e400ff047b82 */ /* 0x000eae0000000a00 */
[----:B---3--:R-:W-:-:S08]  /*0270*/  DADD R10, R10, R14 ;  /* 0x000000000a0a7229 */ /* 0x008fd0000000000e */
[----:B0-----:R-:W-:Y:S01]  /*0280*/  DFMA R10, R10, UR6, R2 ;  /* 0x000000060a0a7c2b */ /* 0x001fe20008000002 */
[----:B------:R-:W0:Y:S01]  /*0290*/  LDCU.64 UR6, c[0x0][0x3a8] ;  /* 0x00007500ff0677ac */ /* 0x000e220008000a00 */
[----:B-1----:R-:W-:-:S05]  /*02a0*/  IMAD.WIDE R2, R8, 0x8, R12 ;  /* 0x0000000808027825 */ /* 0x002fca00078e020c */
[----:B------:R1:W-:Y:S01]  /*02b0*/  STG.E.64 desc[UR4][R2.64], R10 ;  /* 0x0000000a02007986 */ /* 0x0003e2000c101b04 */
[----:B------:R-:W-:Y:S01]  /*02c0*/  BAR.SYNC.DEFER_BLOCKING 0x0 ;  /* 0x0000000000007b1d */ /* 0x000fe20000010000 */
[----:B--2---:R-:W-:-:S05]  /*02d0*/  IMAD.WIDE R8, R8, 0x8, R4 ;  /* 0x0000000808087825 */ /* 0x004fca00078e0204 */
[----:B------:R-:W0:Y:S04]  /*02e0*/  LDG.E.64 R6, desc[UR4][R2.64] ;  /* 0x0000000402067981 */ /* 0x000e28000c1e1b00 */
[----:B------:R-:W2:Y:S01]  /*02f0*/  LDG.E.64 R16, desc[UR4][R8.64] ;  /* 0x0000000408107981 */ /* 0x000ea2000c1e1b00 */
[C---:B0-----:R-:W-:Y:S01]  /*0300*/  DMUL R4, R6.reuse, UR6 ;  /* 0x0000000606047c28 */ /* 0x041fe20008000000 */
[----:B------:R-:W1:Y:S01]  /*0310*/  LDCU.64 UR6, c[0x0][0x3d0] ;  /* 0x00007a00ff0677ac */ /* 0x000e620008000a00 */
[C---:B------:R-:W-:Y:S02]  /*0320*/  DADD R12, R6.reuse, -UR10 ;  /* 0x8000000a060c7e29 */ /* 0x040fe40008000000 */
[----:B------:R-:W-:-:S06]  /*0330*/  DADD R14, R6, -1 ;  /* 0xbff00000060e7429 */ /* 0x000fcc0000000000 */
[----:B------:R-:W-:-:S08]  /*0340*/  DMUL R4, R4, R12 ;  /* 0x0000000c04047228 */ /* 0x000fd00000000000 */
[----:B------:R-:W-:-:S08]  /*0350*/  DMUL R4, R4, R14 ;  /* 0x0000000e04047228 */ /* 0x000fd00000000000 */
[----:B--2---:R-:W-:-:S08]  /*0360*/  DFMA R4, R6, R16, R4 ;  /* 0x000000100604722b */ /* 0x004fd00000000004 */
[----:B------:R-:W-:-:S07]  /*0370*/  DFMA R6, -R4, UR8, R6 ;  /* 0x0000000804067c2b */ /* 0x000fce0008000106 */
[----:B------:R0:W-:Y:S04]  /*0380*/  STG.E.64 desc[UR4][R2.64], R6 ;  /* 0x0000000602007986 */ /* 0x0001e8000c101b04 */
[----:B------:R-:W2:Y:S01]  /*0390*/  LDG.E.64 R4, desc[UR4][R8.64] ;  /* 0x0000000408047981 */ /* 0x000ea2000c1e1b00 */
[----:B-1----:R-:W-:Y:S01]  /*03a0*/  DADD R10, R6, UR6 ;  /* 0x00000006060a7e29 */ /* 0x002fe20008000000 */
[----:B------:R-:W-:Y:S01]  /*03b0*/  IMAD.MOV.U32 R12, RZ, RZ, 0x1 ;  /* 0x00000001ff0c7424 */ /* 0x000fe200078e00ff */
[----:B------:R-:W2:Y:S01]  /*03c0*/  LDCU.64 UR6, c[0x0][0x3c8] ;  /* 0x00007900ff0677ac */ /* 0x000ea20008000a00 */
[----:B------:R-:W-:Y:S03]  /*03d0*/  BSSY.RECONVERGENT B0, `(.L_x_8) ;  /* 0x0000013000007945 */ /* 0x000fe60003800200 */
[----:B------:R-:W1:Y:S02]  /*03e0*/  MUFU.RCP64H R13, R11 ;  /* 0x0000000b000d7308 */ /* 0x000e640000001800 */
[----:B-1----:R-:W-:-:S08]  /*03f0*/  DFMA R14, -R10, R12, 1 ;  /* 0x3ff000000a0e742b */ /* 0x002fd0000000010c */
[----:B------:R-:W-:-:S08]  /*0400*/  DFMA R14, R14, R14, R14 ;  /* 0x0000000e0e0e722b */ /* 0x000fd0000000000e */
[----:B------:R-:W-:-:S08]  /*0410*/  DFMA R14, R12, R14, R12 ;  /* 0x0000000e0c0e722b */ /* 0x000fd0000000000c */
[----:B------:R-:W-:-:S08]  /*0420*/  DFMA R16, -R10, R14, 1 ;  /* 0x3ff000000a10742b */ /* 0x000fd0000000010e */
[----:B------:R-:W-:Y:S02]  /*0430*/  DFMA R16, R14, R16, R14 ;  /* 0x000000100e10722b */ /* 0x000fe4000000000e */
[----:B--2---:R-:W-:-:S08]  /*0440*/  DMUL R12, R4, UR6 ;  /* 0x00000006040c7c28 */ /* 0x004fd00008000000 */
[----:B0-----:R-:W-:Y:S02]  /*0450*/  DMUL R2, R12, R16 ;  /* 0x000000100c027228 */ /* 0x001fe40000000000 */
[----:B------:R-:W-:-:S06]  /*0460*/  FSETP.GEU.AND P1, PT, |R13|, 6.5827683646048100446e-37, PT ;  /* 0x036000000d00780b */ /* 0x000fcc0003f2e200 */
[----:B------:R-:W-:-:S08]  /*0470*/  DFMA R14, -R10, R2, R12 ;  /* 0x000000020a0e722b */ /* 0x000fd0000000010c */
[----:B------:R-:W-:-:S10]  /*0480*/  DFMA R2, R16, R14, R2 ;  /* 0x0000000e1002722b */ /* 0x000fd40000000002 */
[----:B------:R-:W-:-:S05]  /*0490*/  FFMA R0, RZ, R11, R3 ;  /* 0x0000000bff007223 */ /* 0x000fca0000000003 */
[----:B------:R-:W-:-:S13]  /*04a0*/  FSETP.GT.AND P0, PT, |R0|, 1.469367938527859385e-39, PT ;  /* 0x001000000000780b */ /* 0x000fda0003f04200 */
[----:B------:R-:W-:Y:S05]  /*04b0*/  @P0 BRA P1, `(.L_x_9) ;  /* 0x0000000000100947 */ /* 0x000fea0000800000 */
[----:B------:R-:W-:-:S07]  /*04c0*/  MOV R0, 0x4e0 ;  /* 0x000004e000007802 */ /* 0x000fce0000000f00 */
[----:B------:R-:W-:Y:S05]  /*04d0*/  CALL.REL.NOINC `($__internal_1_$__cuda_sm20_div_rn_f64_full) ;  /* 0x0000000000407944 */ /* 0x000fea0003c00000 */
[----:B------:R-:W-:Y:S02]  /*04e0*/  IMAD.MOV.U32 R2, RZ, RZ, R18 ;  /* 0x000000ffff027224 */ /* 0x000fe400078e0012 */
[----:B------:R-:W-:-:S07]  /*04f0*/  IMAD.MOV.U32 R3, RZ, RZ, R19 ;  /* 0x000000ffff037224 */ /* 0x000fce00078e0013 */
.L_x_9:
[----:B------:R-:W-:Y:S05]  /*0500*/  BSYNC.RECONVERGENT B0 ;  /* 0x0000000000007941 */ /* 0x000fea0003800200 */
.L_x_8:
        /* <DEDUP_REMOVED lines=13> */
        .weak           $__internal_1_$__cuda_sm20_div_rn_f64_full
        .type           $__internal_1_$__cuda_sm20_div_rn_f64_full,@function
        .size           $__internal_1_$__cuda_sm20_div_rn_f64_full,(.L_x_26 - $__internal_1_$__cuda_sm20_div_rn_f64_full)
$__internal_1_$__cuda_sm20_div_rn_f64_full:
[C---:B------:R-:W-:Y:S01]  /*05e0*/  FSETP.GEU.AND P0, PT, |R11|.reuse, 1.469367938527859385e-39, PT ;  /* 0x001000000b00780b */ /* 0x040fe20003f0e200 */
[----:B------:R-:W-:Y:S01]  /*05f0*/  IMAD.MOV.U32 R14, RZ, RZ, 0x1 ;  /* 0x00000001ff0e7424 */ /* 0x000fe200078e00ff */
[----:B------:R-:W-:Y:S01]  /*0600*/  LOP3.LUT R2, R11, 0x800fffff, RZ, 0xc0, !PT ;  /* 0x800fffff0b027812 */ /* 0x000fe200078ec0ff */
[----:B------:R-:W-:Y:S01]  /*0610*/  IMAD.MOV.U32 R21, RZ, RZ, 0x1ca00000 ;  /* 0x1ca00000ff157424 */ /* 0x000fe200078e00ff */
[C---:B------:R-:W-:Y:S01]  /*0620*/  FSETP.GEU.AND P2, PT, |R13|.reuse, 1.469367938527859385e-39, PT ;  /* 0x001000000d00780b */ /* 0x040fe20003f4e200 */
[----:B------:R-:W-:Y:S01]  /*0630*/  BSSY.RECONVERGENT B1, `(.L_x_10) ;  /* 0x0000052000017945 */ /* 0x000fe20003800200 */
[----:B------:R-:W-:Y:S01]  /*0640*/  LOP3.LUT R3, R2, 0x3ff00000, RZ, 0xfc, !PT ;  /* 0x3ff0000002037812 */ /* 0x000fe200078efcff */
[----:B------:R-:W-:Y:S01]  /*0650*/  IMAD.MOV.U32 R2, RZ, RZ, R10 ;  /* 0x000000ffff027224 */ /* 0x000fe200078e000a */
[----:B------:R-:W-:Y:S02]  /*0660*/  LOP3.LUT R20, R13, 0x7ff00000, RZ, 0xc0, !PT ;  /* 0x7ff000000d147812 */ /* 0x000fe400078ec0ff */
[----:B------:R-:W-:-:S03]  /*0670*/  LOP3.LUT R23, R11, 0x7ff00000, RZ, 0xc0, !PT ;  /* 0x7ff000000b177812 */ /* 0x000fc600078ec0ff */
[----:B------:R-:W-:Y:S01]  /*0680*/  @!P0 DMUL R2, R10, 8.98846567431157953865e+307 ;  /* 0x7fe000000a028828 */ /* 0x000fe20000000000 */
[C---:B------:R-:W-:Y:S01]  /*0690*/  ISETP.GE.U32.AND P1, PT, R20.reuse, R23, PT ;  /* 0x000000171400720c */ /* 0x040fe20003f26070 */
[----:B------:R-:W-:Y:S02]  /*06a0*/  IMAD.MOV.U32 R22, RZ, RZ, R20 ;  /* 0x000000ffff167224 */ /* 0x000fe400078e0014 */
[----:B------:R-:W-:Y:S02]  /*06b0*/  @!P2 LOP3.LUT R19, R11, 0x7ff00000, RZ, 0xc0, !PT ;  /* 0x7ff000000b13a812 */ /* 0x000fe400078ec0ff */
[----:B------:R-:W0:Y:S02]  /*06c0*/  MUFU.RCP64H R15, R3 ;  /* 0x00000003000f7308 */ /* 0x000e240000001800 */
[----:B------:R-:W-:Y:S02]  /*06d0*/  @!P2 ISETP.GE.U32.AND P3, PT, R20, R19, PT ;  /* 0x000000131400a20c */ /* 0x000fe40003f66070 */
[----:B------:R-:W-:-:S02]  /*06e0*/  @!P0 LOP3.LUT R23, R3, 0x7ff00000, RZ, 0xc0, !PT ;  /* 0x7ff0000003178812 */ /* 0x000fc400078ec0ff */
[----:B------:R-:W-:-:S04]  /*06f0*/  @!P2 SEL R19, R21, 0x63400000, !P3 ;  /* 0x634000001513a807 */ /* 0x000fc80005800000 */
[----:B------:R-:W-:-:S04]  /*0700*/  @!P2 LOP3.LUT R24, R19, 0x80000000, R13, 0xf8, !PT ;  /* 0x800000001318a812 */ /* 0x000fc800078ef80d */
[----:B------:R-:W-:Y:S01]  /*0710*/  @!P2 LOP3.LUT R25, R24, 0x100000, RZ, 0xfc, !PT ;  /* 0x001000001819a812 */ /* 0x000fe200078efcff */
[----:B------:R-:W-:Y:S01]  /*0720*/  @!P2 IMAD.MOV.U32 R24, RZ, RZ, RZ ;  /* 0x000000ffff18a224 */ /* 0x000fe200078e00ff */
[----:B0-----:R-:W-:-:S08]  /*0730*/  DFMA R16, R14, -R2, 1 ;  /* 0x3ff000000e10742b */ /* 0x001fd00000000802 */
[----:B------:R-:W-:-:S08]  /*0740*/  DFMA R16, R16, R16, R16 ;  /* 0x000000101010722b */ /* 0x000fd00000000010 */
[----:B------:R-:W-:Y:S01]  /*0750*/  DFMA R16, R14, R16, R14 ;  /* 0x000000100e10722b */ /* 0x000fe2000000000e */
[----:B------:R-:W-:Y:S01]  /*0760*/  SEL R15, R21, 0x63400000, !P1 ;  /* 0x63400000150f7807 */ /* 0x000fe20004800000 */
[----:B------:R-:W-:-:S03]  /*0770*/  IMAD.MOV.U32 R14, RZ, RZ, R12 ;  /* 0x000000ffff0e7224 */ /* 0x000fc600078e000c */
[----:B------:R-:W-:-:S03]  /*0780*/  LOP3.LUT R15, R15, 0x800fffff, R13, 0xf8, !PT ;  /* 0x800fffff0f0f7812 */ /* 0x000fc600078ef80d */
[----:B------:R-:W-:-:S03]  /*0790*/  DFMA R18, R16, -R2, 1 ;  /* 0x3ff000001012742b */ /* 0x000fc60000000802 */
[----:B------:R-:W-:-:S05]  /*07a0*/  @!P2 DFMA R14, R14, 2, -R24 ;  /* 0x400000000e0ea82b */ /* 0x000fca0000000818 */
[----:B------:R-:W-:-:S05]  /*07b0*/  DFMA R16, R16, R18, R16 ;  /* 0x000000121010722b */ /* 0x000fca0000000010 */
[----:B------:R-:W-:-:S03]  /*07c0*/  @!P2 LOP3.LUT R22, R15, 0x7ff00000, RZ, 0xc0, !PT ;  /* 0x7ff000000f16a812 */ /* 0x000fc600078ec0ff */
[----:B------:R-:W-:Y:S02]  /*07d0*/  DMUL R18, R16, R14 ;  /* 0x0000000e10127228 */ /* 0x000fe40000000000 */
[----:B------:R-:W-:-:S05]  /*07e0*/  VIADD R26, R22, 0xffffffff ;  /* 0xffffffff161a7836 */ /* 0x000fca0000000000 */
[----:B------:R-:W-:Y:S01]  /*07f0*/  ISETP.GT.U32.AND P0, PT, R26, 0x7feffffe, PT ;  /* 0x7feffffe1a00780c */ /* 0x000fe20003f04070 */
[----:B------:R-:W-:Y:S01]  /*0800*/  VIADD R26, R23, 0xffffffff ;  /* 0xffffffff171a7836 */ /* 0x000fe20000000000 */
[----:B------:R-:W-:-:S04]  /*0810*/  DFMA R24, R18, -R2, R14 ;  /* 0x800000021218722b */ /* 0x000fc8000000000e */
[----:B------:R-:W-:-:S04]  /*0820*/  ISETP.GT.U32.OR P0, PT, R26, 0x7feffffe, P0 ;  /* 0x7feffffe1a00780c */ /* 0x000fc80000704470 */
[----:B------:R-:W-:-:S09]  /*0830*/  DFMA R16, R16, R24, R18 ;  /* 0x000000181010722b */ /* 0x000fd20000000012 */
        /* <DEDUP_REMOVED lines=28> */
.L_x_11:
        /* <DEDUP_REMOVED lines=16> */
.L_x_14:
[----:B------:R-:W-:Y:S01]  /*0b00*/  LOP3.LUT R19, R11, 0x80000, RZ, 0xfc, !PT ;  /* 0x000800000b137812 */ /* 0x000fe200078efcff */
[----:B------:R-:W-:Y:S01]  /*0b10*/  IMAD.MOV.U32 R18, RZ, RZ, R10 ;  /* 0x000000ffff127224 */ /* 0x000fe200078e000a */
[----:B------:R-:W-:Y:S06]  /*0b20*/  BRA `(.L_x_12) ;  /* 0x0000000000087947 */ /* 0x000fec0003800000 */
.L_x_13:
[----:B------:R-:W-:Y:S01]  /*0b30*/  LOP3.LUT R19, R13, 0x80000, RZ, 0xfc, !PT ;  /* 0x000800000d137812 */ /* 0x000fe200078efcff */
[----:B------:R-:W-:-:S07]  /*0b40*/  IMAD.MOV.U32 R18, RZ, RZ, R12 ;  /* 0x000000ffff127224 */ /* 0x000fce00078e000c */
.L_x_12:
[----:B------:R-:W-:Y:S05]  /*0b50*/  BSYNC.RECONVERGENT B1 ;  /* 0x0000000000017941 */ /* 0x000fea0003800200 */
.L_x_10:
[----:B------:R-:W-:Y:S02]  /*0b60*/  IMAD.MOV.U32 R2, RZ, RZ, R0 ;  /* 0x000000ffff027224 */ /* 0x000fe400078e0000 */
[----:B------:R-:W-:-:S04]  /*0b70*/  IMAD.MOV.U32 R3, RZ, RZ, 0x0 ;  /* 0x00000000ff037424 */ /* 0x000fc800078e00ff */
[----:B------:R-:W-:Y:S05]  /*0b80*/  RET.REL.NODEC R2 `(_Z9v2_kernelPdS_S_diiddddddd) ;  /* 0xfffffff4021c7950 */ /* 0x000fea0003c3ffff */
.L_x_15:
        /* <DEDUP_REMOVED lines=15> */
.L_x_26:


//--------------------- .text._Z6v1_ODEPdS_S_diiddddddd --------------------------
	.section	.text._Z6v1_ODEPdS_S_diiddddddd,"ax",@progbits
	.align	128
        .global         _Z6v1_ODEPdS_S_diiddddddd
        .type           _Z6v1_ODEPdS_S_diiddddddd,@function
        .size           _Z6v1_ODEPdS_S_diiddddddd,(.L_x_27 - _Z6v1_ODEPdS_S_diiddddddd)
        .other          _Z6v1_ODEPdS_S_diiddddddd,@"STO_CUDA_ENTRY STV_DEFAULT"
_Z6v1_ODEPdS_S_diiddddddd:
.text._Z6v1_ODEPdS_S_diiddddddd:
        /* <DEDUP_REMOVED lines=8> */
[----:B0-----:R-:W-:-:S02]  /*0080*/  IMAD R0, R0, UR4, R3 ;  /* 0x0000000400007c24 */ /* 0x001fc4000f8e0203 */
[----:B-1----:R-:W-:Y:S02]  /*0090*/  IMAD R4, R4, UR5, R5 ;  /* 0x0000000504047c24 */ /* 0x002fe4000f8e0205 */
[----:B------:R-:W-:-:S03]  /*00a0*/  VIADD R5, R0, 0x1 ;  /* 0x0000000100057836 */ /* 0x000fc60000000000 */
[----:B--2---:R-:W-:-:S04]  /*00b0*/  ISETP.GE.AND P0, PT, R4, R7, PT ;  /* 0x000000070400720c */ /* 0x004fc80003f06270 */
[----:B------:R-:W-:-:S13]  /*00c0*/  ISETP.GT.OR P0, PT, R5, R6, P0 ;  /* 0x000000060500720c */ /* 0x000fda0000704670 */
[----:B------:R-:W-:Y:S05]  /*00d0*/  @P0 EXIT ;  /* 0x000000000000094d */ /* 0x000fea0003800000 */
[----:B------:R-:W0:Y:S01]  /*00e0*/  LDC.64 R2, c[0x0][0x380] ;  /* 0x0000e000ff027b82 */ /* 0x000e220000000a00 */
[----:B------:R-:W1:Y:S01]  /*00f0*/  LDCU.64 UR4, c[0x0][0x358] ;  /* 0x00006b00ff0477ac */ /* 0x000e620008000a00 */
[----:B------:R-:W-:Y:S01]  /*0100*/  VIADD R7, R7, 0x2 ;  /* 0x0000000207077836 */ /* 0x000fe20000000000 */
[----:B------:R-:W2:Y:S03]  /*0110*/  LDCU.64 UR6, c[0x0][0x3a8] ;  /* 0x00007500ff0677ac */ /* 0x000ea60008000a00 */
[----:B------:R-:W-:Y:S02]  /*0120*/  IMAD R4, R4, R7, R7 ;  /* 0x0000000704047224 */ /* 0x000fe400078e0207 */
[----:B------:R-:W3:Y:S01]  /*0130*/  LDC.64 R8, c[0x0][0x390] ;  /* 0x0000e400ff087b82 */ /* 0x000ee20000000a00 */
[----:B------:R-:W4:Y:S01]  /*0140*/  LDCU.128 UR8, c[0x0][0x3b0] ;  /* 0x00007600ff0877ac */ /* 0x000f220008000c00 */
[----:B------:R-:W-:-:S04]  /*0150*/  IMAD.IADD R5, R5, 0x1, R4 ;  /* 0x0000000105057824 */ /* 0x000fc800078e0204 */
[----:B0-----:R-:W-:-:S05]  /*0160*/  IMAD.WIDE R2, R5, 0x8, R2 ;  /* 0x0000000805027825 */ /* 0x001fca00078e0202 */
[----:B-1----:R-:W2:Y:S01]  /*0170*/  LDG.E.64 R6, desc[UR4][R2.64] ;  /* 0x0000000402067981 */ /* 0x002ea2000c1e1b00 */
[----:B---3--:R-:W-:-:S05]  /*0180*/  IMAD.WIDE R8, R5, 0x8, R8 ;  /* 0x0000000805087825 */ /* 0x008fca00078e0208 */
[----:B------:R-:W3:Y:S01]  /*0190*/  LDG.E.64 R14, desc[UR4][R8.64] ;  /* 0x00000004080e7981 */ /* 0x000ee2000c1e1b00 */
[C---:B--2---:R-:W-:Y:S01]  /*01a0*/  DMUL R4, R6.reuse, UR6 ;  /* 0x0000000606047c28 */ /* 0x044fe20008000000 */
[----:B------:R-:W0:Y:S01]  /*01b0*/  LDCU.64 UR6, c[0x0][0x3d0] ;  /* 0x00007a00ff0677ac */ /* 0x000e220008000a00 */
[C---:B----4-:R-:W-:Y:S02]  /*01c0*/  DADD R10, R6.reuse, -UR10 ;  /* 0x8000000a060a7e29 */ /* 0x050fe40008000000 */
[----:B------:R-:W-:-:S06]  /*01d0*/  DADD R12, R6, -1 ;  /* 0xbff00000060c7429 */ /* 0x000fcc0000000000 */
[----:B------:R-:W-:-:S08]  /*01e0*/  DMUL R4, R4, R10 ;  /* 0x0000000a04047228 */ /* 0x000fd00000000000 */
[----:B------:R-:W-:-:S08]  /*01f0*/  DMUL R4, R4, R12 ;  /* 0x0000000c04047228 */ /* 0x000fd00000000000 */
[----:B---3--:R-:W-:-:S08]  /*0200*/  DFMA R4, R6, R14, R4 ;  /* 0x0000000e0604722b */ /* 0x008fd00000000004 */
[----:B------:R-:W-:-:S07]  /*0210*/  DFMA R6, -R4, UR8, R6 ;  /* 0x0000000804067c2b */ /* 0x000fce0008000106 */
[----:B------:R1:W-:Y:S04]  /*0220*/  STG.E.64 desc[UR4][R2.64], R6 ;  /* 0x0000000602007986 */ /* 0x0003e8000c101b04 */
[----:B------:R-:W2:Y:S01]  /*0230*/  LDG.E.64 R4, desc[UR4][R8.64] ;  /* 0x0000000408047981 */ /* 0x000ea2000c1e1b00 */
[----:B0-----:R-:W-:Y:S01]  /*0240*/  DADD R10, R6, UR6 ;  /* 0x00000006060a7e29 */ /* 0x001fe20008000000 */
[----:B------:R-:W-:Y:S01]  /*0250*/  IMAD.MOV.U32 R12, RZ, RZ, 0x1 ;  /* 0x00000001ff0c7424 */ /* 0x000fe200078e00ff */
[----:B------:R-:W2:Y:S01]  /*0260*/  LDCU.64 UR6, c[0x0][0x3c8] ;  /* 0x00007900ff0677ac */ /* 0x000ea20008000a00 */
[----:B------:R-:W-:Y:S03]  /*0270*/  BSSY.RECONVERGENT B0, `(.L_x_16) ;  /* 0x0000013000007945 */ /* 0x000fe60003800200 */
[----:B------:R-:W0:Y:S02]  /*0280*/  MUFU.RCP64H R13, R11 ;  /* 0x0000000b000d7308 */ /* 0x000e240000001800 */
[----:B0-----:R-:W-:-:S08]  /*0290*/  DFMA R14, -R10, R12, 1 ;  /* 0x3ff000000a0e742b */ /* 0x001fd0000000010c */
[----:B------:R-:W-:-:S08]  /*02a0*/  DFMA R14, R14, R14, R14 ;  /* 0x0000000e0e0e722b */ /* 0x000fd0000000000e */
[----:B------:R-:W-:-:S08]  /*02b0*/  DFMA R14, R12, R14, R12 ;  /* 0x0000000e0c0e722b */ /* 0x000fd0000000000c */
[----:B------:R-:W-:-:S08]  /*02c0*/  DFMA R16, -R10, R14, 1 ;  /* 0x3ff000000a10742b */ /* 0x000fd0000000010e */
[----:B------:R-:W-:Y:S02]  /*02d0*/  DFMA R16, R14, R16, R14 ;  /* 0x000000100e10722b */ /* 0x000fe4000000000e */
[----:B--2---:R-:W-:-:S08]  /*02e0*/  DMUL R12, R4, UR6 ;  /* 0x00000006040c7c28 */ /* 0x004fd00008000000 */
[----:B-1----:R-:W-:Y:S02]  /*02f0*/  DMUL R2, R12, R16 ;  /* 0x000000100c027228 */ /* 0x002fe40000000000 */
[----:B------:R-:W-:-:S06]  /*0300*/  FSETP.GEU.AND P1, PT, |R13|, 6.5827683646048100446e-37, PT ;  /* 0x036000000d00780b */ /* 0x000fcc0003f2e200 */
[----:B------:R-:W-:-:S08]  /*0310*/  DFMA R14, -R10, R2, R12 ;  /* 0x000000020a0e722b */ /* 0x000fd0000000010c */
[----:B------:R-:W-:-:S10]  /*0320*/  DFMA R2, R16, R14, R2 ;  /* 0x0000000e1002722b */ /* 0x000fd40000000002 */
[----:B------:R-:W-:-:S05]  /*0330*/  FFMA R0, RZ, R11, R3 ;  /* 0x0000000bff007223 */ /* 0x000fca0000000003 */
[----:B------:R-:W-:-:S13]  /*0340*/  FSETP.GT.AND P0, PT, |R0|, 1.469367938527859385e-39, PT ;  /* 0x001000000000780b */ /* 0x000fda0003f04200 */
[----:B------:R-:W-:Y:S05]  /*0350*/  @P0 BRA P1, `(.L_x_17) ;  /* 0x0000000000100947 */ /* 0x000fea0000800000 */
[----:B------:R-:W-:-:S07]  /*0360*/  MOV R0, 0x380 ;  /* 0x0000038000007802 */ /* 0x000fce0000000f00 */
[----:B------:R-:W-:Y:S05]  /*0370*/  CALL.REL.NOINC `($__internal_2_$__cuda_sm20_div_rn_f64_full) ;  /* 0x0000000000407944 */ /* 0x000fea0003c00000 */
[----:B------:R-:W-:Y:S02]  /*0380*/  IMAD.MOV.U32 R2, RZ, RZ, R18 ;  /* 0x000000ffff027224 */ /* 0x000fe400078e0012 */
[----:B------:R-:W-:-:S07]  /*0390*/  IMAD.MOV.U32 R3, RZ, RZ, R19 ;  /* 0x000000ffff037224 */ /* 0x000fce00078e0013 */
.L_x_17:
[----:B------:R-:W-:Y:S05]  /*03a0*/  BSYNC.RECONVERGENT B0 ;  /* 0x0000000000007941 */ /* 0x000fea0003800200 */
.L_x_16:
        /* <DEDUP_REMOVED lines=13> */
        .weak           $__internal_2_$__cuda_sm20_div_rn_f64_full
        .type           $__internal_2_$__cuda_sm20_div_rn_f64_full,@function
        .size           $__internal_2_$__cuda_sm20_div_rn_f64_full,(.L_x_27 - $__internal_2_$__cuda_sm20_div_rn_f64_full)
$__internal_2_$__cuda_sm20_div_rn_f64_full:
        /* <DEDUP_REMOVED lines=66> */
.L_x_19:
        /* <DEDUP_REMOVED lines=16> */
.L_x_22:
[----:B------:R-:W-:Y:S01]  /*09a0*/  LOP3.LUT R19, R11, 0x80000, RZ, 0xfc, !PT ;  /* 0x000800000b137812 */ /* 0x000fe200078efcff */
[----:B------:R-:W-:Y:S01]  /*09b0*/  IMAD.MOV.U32 R18, RZ, RZ, R10 ;  /* 0x000000ffff127224 */ /* 0x000fe200078e000a */
[----:B------:R-:W-:Y:S06]  /*09c0*/  BRA `(.L_x_20) ;  /* 0x0000000000087947 */ /* 0x000fec0003800000 */
.L_x_21:
[----:B------:R-:W-:Y:S01]  /*09d0*/  LOP3.LUT R19, R13, 0x80000, RZ, 0xfc, !PT ;  /* 0x000800000d137812 */ /* 0x000fe200078efcff */
[----:B------:R-:W-:-:S07]  /*09e0*/  IMAD.MOV.U32 R18, RZ, RZ, R12 ;  /* 0x000000ffff127224 */ /* 0x000fce00078e000c */
.L_x_20:
[----:B------:R-:W-:Y:S05]  /*09f0*/  BSYNC.RECONVERGENT B1 ;  /* 0x0000000000017941 */ /* 0x000fea0003800200 */
.L_x_18:
[----:B------:R-:W-:Y:S02]  /*0a00*/  IMAD.MOV.U32 R2, RZ, RZ, R0 ;  /* 0x000000ffff027224 */ /* 0x000fe400078e0000 */
[----:B------:R-:W-:-:S04]  /*0a10*/  IMAD.MOV.U32 R3, RZ, RZ, 0x0 ;  /* 0x00000000ff037424 */ /* 0x000fc800078e00ff */
[----:B------:R-:W-:Y:S05]  /*0a20*/  RET.REL.NODEC R2 `(_Z6v1_ODEPdS_S_diiddddddd) ;  /* 0xfffffff402747950 */ /* 0x000fea0003c3ffff */
.L_x_23:
        /* <DEDUP_REMOVED lines=13> */
.L_x_27:


//--------------------- .text._Z6v1_PDEPdS_S_diiddddddd --------------------------
	.section	.text._Z6v1_PDEPdS_S_diiddddddd,"ax",@progbits
	.align	128
        .global         _Z6v1_PDEPdS_S_diiddddddd
        .type           _Z6v1_PDEPdS_S_diiddddddd,@function
        .size           _Z6v1_PDEPdS_S_diiddddddd,(.L_x_31 - _Z6v1_PDEPdS_S_diiddddddd)
        .other          _Z6v1_PDEPdS_S_diiddddddd,@"STO_CUDA_ENTRY STV_DEFAULT"
_Z6v1_PDEPdS_S_diiddddddd:
.text._Z6v1_PDEPdS_S_diiddddddd:
        /* <DEDUP_REMOVED lines=15> */
[----:B------:R-:W-:Y:S01]  /*00f0*/  IADD3 R9, PT, PT, R5, 0x2, RZ ;  /* 0x0000000205097810 */ /* 0x000fe20007ffe0ff */
[----:B------:R-:W1:Y:S04]  /*0100*/  LDCU.64 UR4, c[0x0][0x358] ;  /* 0x00006b00ff0477ac */ /* 0x000e680008000a00 */
[----:B------:R-:W-:Y:S01]  /*0110*/  IMAD R0, R2, R9, R9 ;  /* 0x0000000902007224 */ /* 0x000fe200078e0209 */
[----:B------:R-:W2:Y:S03]  /*0120*/  LDCU.64 UR6, c[0x0][0x388] ;  /* 0x00007100ff0677ac */ /* 0x000ea60008000a00 */
[----:B------:R-:W-:-:S04]  /*0130*/  IMAD.IADD R0, R3, 0x1, R0 ;  /* 0x0000000103007824 */ /* 0x000fc800078e0200 */
[----:B0-----:R-:W-:-:S05]  /*0140*/  IMAD.WIDE R6, R0, 0x8, R6 ;  /* 0x0000000800067825 */ /* 0x001fca00078e0206 */
[----:B-1----:R-:W3:Y:S04]  /*0150*/  LDG.E.64 R8, desc[UR4][R6.64+0x8] ;  /* 0x0000080406087981 */ /* 0x002ee8000c1e1b00 */
[----:B------:R-:W3:Y:S01]  /*0160*/  LDG.E.64 R10, desc[UR4][R6.64+-0x8] ;  /* 0xfffff804060a7981 */ /* 0x000ee2000c1e1b00 */
[----:B------:R-:W-:Y:S02]  /*0170*/  SHF.R.S32.HI R13, RZ, 0x1f, R5 ;  /* 0x0000001fff0d7819 */ /* 0x000fe40000011405 */
[C---:B------:R-:W-:Y:S01]  /*0180*/  IADD3 R14, P0, PT, R0.reuse, -R5, RZ ;  /* 0x80000005000e7210 */ /* 0x040fe20007f1e0ff */
[----:B------:R-:W4:Y:S01]  /*0190*/  LDG.E.64 R2, desc[UR4][R6.64] ;  /* 0x0000000406027981 */ /* 0x000f22000c1e1b00 */
[----:B------:R-:W-:Y:S02]  /*01a0*/  IMAD.WIDE R4, R5, 0x8, R6 ;  /* 0x0000000805047825 */ /* 0x000fe400078e0206 */
[----:B------:R-:W-:-:S02]  /*01b0*/  LEA.HI.X.SX32 R13, R0, ~R13, 0x1, P0 ;  /* 0x8000000d000d7211 */ /* 0x000fc400000f0eff */
[C---:B--2---:R-:W-:Y:S02]  /*01c0*/  LEA R12, P0, R14.reuse, UR6, 0x3 ;  /* 0x000000060e0c7c11 */ /* 0x044fe4000f8018ff */
[----:B------:R-:W2:Y:S02]  /*01d0*/  LDG.E.64 R4, desc[UR4][R4.64+0x10] ;  /* 0x0000100404047981 */ /* 0x000ea4000c1e1b00 */
[----:B------:R-:W-:Y:S01]  /*01e0*/  LEA.HI.X R13, R14, UR7, R13, 0x3, P0 ;  /* 0x000000070e0d7c11 */ /* 0x000fe200080f1c0d */
[----:B------:R-:W0:Y:S05]  /*01f0*/  LDCU.64 UR6, c[0x0][0x398] ;  /* 0x00007300ff0677ac */ /* 0x000e2a0008000a00 */
[----:B------:R-:W5:Y:S01]  /*0200*/  LDG.E.64 R12, desc[UR4][R12.64+-0x10] ;  /* 0xfffff0040c0c7981 */ /* 0x000f62000c1e1b00 */
[----:B---3--:R-:W-:Y:S01]  /*0210*/  DADD R8, R8, R10 ;  /* 0x0000000008087229 */ /* 0x008fe2000000000a */
[----:B------:R-:W1:Y:S07]  /*0220*/  LDC.64 R10, c[0x0][0x380] ;  /* 0x0000e000ff0a7b82 */ /* 0x000e6e0000000a00 */
[----:B----4-:R-:W-:-:S08]  /*0230*/  DFMA R8, R2, -4, R8 ;  /* 0xc01000000208782b */ /* 0x010fd00000000008 */
[----:B--2---:R-:W-:-:S08]  /*0240*/  DADD R8, R8, R4 ;  /* 0x0000000008087229 */ /* 0x004fd00000000004 */
[----:B-----5:R-:W-:-:S08]  /*0250*/  DADD R8, R8, R12 ;  /* 0x0000000008087229 */ /* 0x020fd0000000000c */
[----:B0-----:R-:W-:Y:S01]  /*0260*/  DFMA R8, R8, UR6, R2 ;  /* 0x0000000608087c2b */ /* 0x001fe20008000002 */
[----:B-1----:R-:W-:-:S06]  /*0270*/  IMAD.WIDE R2, R0, 0x8, R10 ;  /* 0x0000000800027825 */ /* 0x002fcc00078e020a */
[----:B------:R-:W-:Y:S01]  /*0280*/  STG.E.64 desc[UR4][R2.64], R8 ;  /* 0x0000000802007986 */ /* 0x000fe2000c101b04 */
[----:B------:R-:W-:Y:S05]  /*0290*/  EXIT ;  /* 0x000000000000794d */ /* 0x000fea0003800000 */
.L_x_24:
        /* <DEDUP_REMOVED lines=14> */
.L_x_31:


//--------------------- .nv.shared.reserved.0     --------------------------
	.section	.nv.shared.reserved.0,"aw",@nobits
	.weak		__nv_reservedSMEM_offset_0_alias
	.size		__nv_reservedSMEM_offset_0_alias, 0, 64
	.other		__nv_reservedSMEM_offset_0_alias,@"STO_CUDA_RESERVED_SHARED STV_DEFAULT"
__nv_reservedSMEM_offset_0_alias:
	.zero		0
	.zero		64


//--------------------- .nv.constant0._Z9v3_kernelPdS_S_diiddddddd --------------------------
	.section	.nv.constant0._Z9v3_kernelPdS_S_diiddddddd,"a",@progbits
	.sectionflags	@""
	.align	4
.nv.constant0._Z9v3_kernelPdS_S_diiddddddd:
	.zero		992


//--------------------- .nv.constant0._Z9v2_kernelPdS_S_diiddddddd --------------------------
	.section	.nv.constant0._Z9v2_kernelPdS_S_diiddddddd,"a",@progbits
	.sectionflags	@""
	.align	4
.nv.constant0._Z9v2_kernelPdS_S_diiddddddd:
	.zero		992


//--------------------- .nv.constant0._Z6v1_ODEPdS_S_diiddddddd --------------------------
	.section	.nv.constant0._Z6v1_ODEPdS_S_diiddddddd,"a",@progbits
	.sectionflags	@""
	.align	4
.nv.constant0._Z6v1_ODEPdS_S_diiddddddd:
	.zero		992


//--------------------- .nv.constant0._Z6v1_PDEPdS_S_diiddddddd --------------------------
	.section	.nv.constant0._Z6v1_PDEPdS_S_diiddddddd,"a",@progbits
	.sectionflags	@""
	.align	4
.nv.constant0._Z6v1_PDEPdS_S_diiddddddd:
	.zero		992


//--------------------- SYMBOLS --------------------------

	.type		.nv.reservedSmem.offset0,@object
	.size		.nv.reservedSmem.offset0,0x4
